//
// Generated by NVIDIA NVVM Compiler
//
// Compiler Build ID: CL-36424714
// Cuda compilation tools, release 13.0, V13.0.88
// Based on NVVM 20.0.0
//

.version 9.0
.target sm_100
.address_size 64

	// .globl	_Z12costFunction5paramPdS0_S0_S0_
.func  (.param .b64 func_retval0) __internal_accurate_pow
(
	.param .b64 __internal_accurate_pow_param_0,
	.param .b64 __internal_accurate_pow_param_1
)
;

.visible .entry _Z12costFunction5paramPdS0_S0_S0_(
	.param .align 8 .b8 _Z12costFunction5paramPdS0_S0_S0__param_0[72],
	.param .u64 .ptr .align 1 _Z12costFunction5paramPdS0_S0_S0__param_1,
	.param .u64 .ptr .align 1 _Z12costFunction5paramPdS0_S0_S0__param_2,
	.param .u64 .ptr .align 1 _Z12costFunction5paramPdS0_S0_S0__param_3,
	.param .u64 .ptr .align 1 _Z12costFunction5paramPdS0_S0_S0__param_4
)
{
	.reg .pred 	%p<177>;
	.reg .b16 	%rs<5>;
	.reg .b32 	%r<174>;
	.reg .b64 	%rd<23>;
	.reg .b64 	%fd<453>;

	ld.param.u32 	%r25, [_Z12costFunction5paramPdS0_S0_S0__param_0+64];
	ld.param.f64 	%fd146, [_Z12costFunction5paramPdS0_S0_S0__param_0+48];
	ld.param.f64 	%fd424, [_Z12costFunction5paramPdS0_S0_S0__param_0+40];
	ld.param.f64 	%fd144, [_Z12costFunction5paramPdS0_S0_S0__param_0+32];
	ld.param.f64 	%fd143, [_Z12costFunction5paramPdS0_S0_S0__param_0+24];
	ld.param.f64 	%fd142, [_Z12costFunction5paramPdS0_S0_S0__param_0+16];
	ld.param.f64 	%fd423, [_Z12costFunction5paramPdS0_S0_S0__param_0+8];
	ld.param.f64 	%fd422, [_Z12costFunction5paramPdS0_S0_S0__param_0];
	ld.param.v2.u32 	{%r23, %r24}, [_Z12costFunction5paramPdS0_S0_S0__param_0+56];
	ld.param.u64 	%rd3, [_Z12costFunction5paramPdS0_S0_S0__param_1];
	ld.param.u64 	%rd4, [_Z12costFunction5paramPdS0_S0_S0__param_2];
	cvta.to.global.u64 	%rd1, %rd4;
	mov.u32 	%r31, %tid.x;
	mov.u32 	%r32, %ctaid.x;
	mov.u32 	%r33, %ntid.x;
	mad.lo.s32 	%r1, %r32, %r33, %r31;
	setp.ge.s32 	%p19, %r1, %r24;
	@%p19 bra 	$L__BB0_89;
	cvta.to.global.u64 	%rd7, %rd3;
	mul.lo.s32 	%r34, %r23, %r1;
	mul.wide.s32 	%rd8, %r34, 8;
	add.s64 	%rd9, %rd7, %rd8;
	ld.global.f64 	%fd7, [%rd9];
	ld.global.f64 	%fd8, [%rd9+8];
	ld.global.f64 	%fd9, [%rd9+16];
	{
	.reg .b32 %temp; 
	mov.b64 	{%temp, %r2}, %fd422;
	}
	{
	.reg .b32 %temp; 
	mov.b64 	{%temp, %r3}, %fd144;
	}
	shr.u32 	%r35, %r3, 20;
	and.b32  	%r36, %r35, 2047;
	add.s32 	%r37, %r36, -1012;
	mov.b64 	%rd10, %fd144;
	shl.b64 	%rd2, %rd10, %r37;
	setp.eq.s64 	%p3, %rd2, -9223372036854775808;
	abs.f64 	%fd10, %fd422;
	setp.neu.f64 	%p20, %fd422, 0d0000000000000000;
	@%p20 bra 	$L__BB0_3;
	setp.eq.s64 	%p23, %rd2, -9223372036854775808;
	abs.f64 	%fd154, %fd144;
	setp.neu.f64 	%p24, %fd154, 0d3FE0000000000000;
	and.pred  	%p3, %p24, %p23;
	selp.b32 	%r38, %r2, 0, %p3;
	setp.lt.s32 	%p25, %r3, 0;
	or.b32  	%r39, %r38, 2146435072;
	selp.b32 	%r40, %r39, %r38, %p25;
	mov.b32 	%r41, 0;
	mov.b64 	%fd418, {%r41, %r40};
	bra.uni 	$L__BB0_4;
$L__BB0_3:
	{ // callseq 0, 0
	.param .b64 param0;
	st.param.f64 	[param0], %fd10;
	.param .b64 param1;
	st.param.f64 	[param1], %fd144;
	.param .b64 retval0;
	call.uni (retval0), 
	__internal_accurate_pow, 
	(
	param0, 
	param1
	);
	ld.param.f64 	%fd147, [retval0];
	} // callseq 0
	setp.lt.s32 	%p21, %r2, 0;
	cvt.rzi.f64.f64 	%fd149, %fd144;
	setp.neu.f64 	%p22, %fd144, %fd149;
	neg.f64 	%fd150, %fd147;
	selp.f64 	%fd151, %fd150, %fd147, %p3;
	selp.f64 	%fd152, %fd151, %fd147, %p21;
	selp.f64 	%fd153, 0dFFF8000000000000, %fd152, %p22;
	selp.f64 	%fd418, %fd153, %fd152, %p21;
$L__BB0_4:
	add.f64 	%fd155, %fd422, %fd144;
	{
	.reg .b32 %temp; 
	mov.b64 	{%temp, %r42}, %fd155;
	}
	and.b32  	%r43, %r42, 2146435072;
	setp.ne.s32 	%p26, %r43, 2146435072;
	@%p26 bra 	$L__BB0_11;
	setp.num.f64 	%p27, %fd422, %fd144;
	@%p27 bra 	$L__BB0_7;
	add.rn.f64 	%fd418, %fd422, %fd144;
	bra.uni 	$L__BB0_11;
$L__BB0_7:
	abs.f64 	%fd156, %fd144;
	setp.neu.f64 	%p28, %fd156, 0d7FF0000000000000;
	@%p28 bra 	$L__BB0_9;
	setp.gt.f64 	%p33, %fd10, 0d3FF0000000000000;
	selp.b32 	%r51, 2146435072, 0, %p33;
	setp.lt.s32 	%p34, %r3, 0;
	xor.b32  	%r52, %r51, 2146435072;
	selp.b32 	%r53, %r52, %r51, %p34;
	setp.eq.f64 	%p35, %fd422, 0dBFF0000000000000;
	selp.b32 	%r54, 1072693248, %r53, %p35;
	mov.b32 	%r55, 0;
	mov.b64 	%fd418, {%r55, %r54};
	bra.uni 	$L__BB0_11;
$L__BB0_9:
	setp.neu.f64 	%p29, %fd10, 0d7FF0000000000000;
	@%p29 bra 	$L__BB0_11;
	setp.lt.s32 	%p30, %r2, 0;
	setp.lt.s32 	%p31, %r3, 0;
	selp.b32 	%r44, 0, 2146435072, %p31;
	and.b32  	%r45, %r3, 2147483647;
	setp.ne.s32 	%p32, %r45, 1071644672;
	or.b32  	%r46, %r44, -2147483648;
	selp.b32 	%r47, %r46, %r44, %p32;
	selp.b32 	%r48, %r47, %r44, %p3;
	selp.b32 	%r49, %r48, %r44, %p30;
	mov.b32 	%r50, 0;
	mov.b64 	%fd418, {%r50, %r49};
$L__BB0_11:
	setp.eq.s64 	%p36, %rd2, -9223372036854775808;
	mov.f64 	%fd157, 0d419E0A6E00000000;
	{
	.reg .b32 %temp; 
	mov.b64 	{%temp, %r56}, %fd157;
	}
	{ // callseq 1, 0
	.param .b64 param0;
	st.param.f64 	[param0], 0d419E0A6E00000000;
	.param .b64 param1;
	st.param.f64 	[param1], %fd144;
	.param .b64 retval0;
	call.uni (retval0), 
	__internal_accurate_pow, 
	(
	param0, 
	param1
	);
	ld.param.f64 	%fd158, [retval0];
	} // callseq 1
	setp.lt.s32 	%p37, %r56, 0;
	neg.f64 	%fd160, %fd158;
	selp.f64 	%fd161, %fd160, %fd158, %p36;
	selp.f64 	%fd162, %fd161, %fd158, %p37;
	cvt.rzi.f64.f64 	%fd18, %fd144;
	setp.neu.f64 	%p38, %fd144, %fd18;
	selp.f64 	%fd163, 0dFFF8000000000000, %fd162, %p38;
	selp.f64 	%fd419, %fd163, %fd162, %p37;
	add.f64 	%fd164, %fd144, 0d419E0A6E00000000;
	{
	.reg .b32 %temp; 
	mov.b64 	{%temp, %r57}, %fd164;
	}
	and.b32  	%r58, %r57, 2146435072;
	setp.ne.s32 	%p39, %r58, 2146435072;
	@%p39 bra 	$L__BB0_16;
	setp.num.f64 	%p40, %fd144, %fd144;
	@%p40 bra 	$L__BB0_14;
	mov.f64 	%fd166, 0d419E0A6E00000000;
	add.rn.f64 	%fd419, %fd166, %fd144;
	bra.uni 	$L__BB0_16;
$L__BB0_14:
	abs.f64 	%fd165, %fd144;
	setp.neu.f64 	%p41, %fd165, 0d7FF0000000000000;
	@%p41 bra 	$L__BB0_16;
	setp.lt.s32 	%p42, %r3, 0;
	selp.b32 	%r59, 0, 2146435072, %p42;
	mov.b32 	%r60, 0;
	mov.b64 	%fd419, {%r60, %r59};
$L__BB0_16:
	setp.eq.f64 	%p43, %fd144, 0d0000000000000000;
	setp.eq.f64 	%p44, %fd422, 0d3FF0000000000000;
	selp.f64 	%fd170, 0d3FF0000000000000, %fd418, %p43;
	selp.f64 	%fd171, 0d3FF0000000000000, %fd170, %p44;
	setp.eq.s64 	%p45, %rd2, -9223372036854775808;
	selp.f64 	%fd23, 0d3FF0000000000000, %fd419, %p43;
	add.f64 	%fd172, %fd171, %fd23;
	div.rn.f64 	%fd173, %fd171, %fd172;
	mul.f64 	%fd174, %fd423, %fd9;
	fma.rn.f64 	%fd175, %fd174, %fd173, %fd143;
	mul.f64 	%fd176, %fd142, %fd423;
	sub.f64 	%fd421, %fd175, %fd176;
	ld.global.f64 	%fd447, [%rd1];
	abs.f64 	%fd26, %fd144;
	setp.neu.f64 	%p46, %fd26, 0d3FE0000000000000;
	and.pred  	%p4, %p46, %p45;
	setp.lt.s32 	%p47, %r3, 0;
	selp.b32 	%r4, 0, 2146435072, %p47;
	and.b32  	%r5, %r3, 2147483647;
	or.b32  	%r6, %r4, -2147483648;
	mov.f64 	%fd177, 0dBFC1EB851EB851EC;
	{
	.reg .b32 %temp; 
	mov.b64 	{%temp, %r62}, %fd177;
	}
	and.b32  	%r63, %r62, 2146435072;
	setp.eq.s32 	%p48, %r63, 1125122048;
	setp.lt.s32 	%p49, %r62, 0;
	selp.b32 	%r7, 0, 2146435072, %p49;
	and.b32  	%r64, %r62, 2147483647;
	setp.ne.s32 	%p50, %r64, 1071644672;
	and.pred  	%p5, %p48, %p50;
	mul.f64 	%fd178, %fd422, %fd8;
	mul.f64 	%fd179, %fd423, %fd178;
	div.rn.f64 	%fd180, %fd422, 0dC2374876E8000000;
	add.f64 	%fd181, %fd180, 0d3FF0000000000000;
	mul.f64 	%fd182, %fd422, %fd7;
	mul.f64 	%fd183, %fd181, %fd182;
	sub.f64 	%fd184, %fd183, %fd179;
	fma.rn.f64 	%fd420, %fd422, 0dC003333333333333, %fd184;
	mov.f64 	%fd445, 0d0000000000000000;
	mov.f64 	%fd430, 0d3F847AE147AE147B;
	mov.f64 	%fd425, 0d3F1A36E2EB1C432D;
	mov.b32 	%r172, 0;
	mov.f64 	%fd428, %fd447;
$L__BB0_17:
	mov.f64 	%fd35, %fd447;
	mov.f64 	%fd31, %fd423;
	mov.f64 	%fd30, %fd422;
	mov.f64 	%fd29, %fd421;
	mov.f64 	%fd28, %fd420;
	abs.f64 	%fd38, %fd30;
	abs.f64 	%fd39, %fd31;
	mov.pred 	%p170, -1;
$L__BB0_18:
	mul.f64 	%fd185, %fd430, 0d3FC999999999999A;
	fma.rn.f64 	%fd41, %fd28, %fd185, %fd30;
	fma.rn.f64 	%fd42, %fd29, %fd185, %fd31;
	mul.f64 	%fd186, %fd7, %fd41;
	div.rn.f64 	%fd187, %fd41, 0dC2374876E8000000;
	add.f64 	%fd188, %fd187, 0d3FF0000000000000;
	mul.f64 	%fd189, %fd186, %fd188;
	mul.f64 	%fd190, %fd8, %fd41;
	mul.f64 	%fd191, %fd42, %fd190;
	sub.f64 	%fd192, %fd189, %fd191;
	fma.rn.f64 	%fd43, %fd41, 0dC003333333333333, %fd192;
	{
	.reg .b32 %temp; 
	mov.b64 	{%temp, %r9}, %fd41;
	}
	abs.f64 	%fd44, %fd41;
	setp.neu.f64 	%p52, %fd41, 0d0000000000000000;
	@%p52 bra 	$L__BB0_20;
	setp.lt.s32 	%p55, %r3, 0;
	selp.b32 	%r65, %r9, 0, %p4;
	or.b32  	%r66, %r65, 2146435072;
	selp.b32 	%r67, %r66, %r65, %p55;
	mov.b32 	%r68, 0;
	mov.b64 	%fd432, {%r68, %r67};
	mov.pred 	%p8, %p4;
	bra.uni 	$L__BB0_21;
$L__BB0_20:
	setp.eq.s64 	%p8, %rd2, -9223372036854775808;
	{ // callseq 2, 0
	.param .b64 param0;
	st.param.f64 	[param0], %fd44;
	.param .b64 param1;
	st.param.f64 	[param1], %fd144;
	.param .b64 retval0;
	call.uni (retval0), 
	__internal_accurate_pow, 
	(
	param0, 
	param1
	);
	ld.param.f64 	%fd193, [retval0];
	} // callseq 2
	setp.lt.s32 	%p53, %r9, 0;
	setp.neu.f64 	%p54, %fd144, %fd18;
	neg.f64 	%fd195, %fd193;
	selp.f64 	%fd196, %fd195, %fd193, %p8;
	selp.f64 	%fd197, %fd196, %fd193, %p53;
	selp.f64 	%fd198, 0dFFF8000000000000, %fd197, %p53;
	selp.f64 	%fd432, %fd198, %fd197, %p54;
$L__BB0_21:
	add.f64 	%fd199, %fd144, %fd41;
	{
	.reg .b32 %temp; 
	mov.b64 	{%temp, %r69}, %fd199;
	}
	and.b32  	%r70, %r69, 2146435072;
	setp.ne.s32 	%p56, %r70, 2146435072;
	@%p56 bra 	$L__BB0_28;
	setp.num.f64 	%p57, %fd41, %fd144;
	@%p57 bra 	$L__BB0_24;
	add.rn.f64 	%fd432, %fd41, %fd144;
	bra.uni 	$L__BB0_28;
$L__BB0_24:
	setp.neu.f64 	%p58, %fd26, 0d7FF0000000000000;
	@%p58 bra 	$L__BB0_26;
	setp.lt.s32 	%p62, %r3, 0;
	setp.gt.f64 	%p63, %fd44, 0d3FF0000000000000;
	selp.b32 	%r76, 2146435072, 0, %p63;
	xor.b32  	%r77, %r76, 2146435072;
	selp.b32 	%r78, %r77, %r76, %p62;
	setp.eq.f64 	%p64, %fd41, 0dBFF0000000000000;
	selp.b32 	%r79, 1072693248, %r78, %p64;
	mov.b32 	%r80, 0;
	mov.b64 	%fd432, {%r80, %r79};
	bra.uni 	$L__BB0_28;
$L__BB0_26:
	setp.neu.f64 	%p59, %fd44, 0d7FF0000000000000;
	@%p59 bra 	$L__BB0_28;
	setp.lt.s32 	%p60, %r9, 0;
	setp.ne.s32 	%p61, %r5, 1071644672;
	selp.b32 	%r72, %r6, %r4, %p61;
	selp.b32 	%r73, %r72, %r4, %p8;
	selp.b32 	%r74, %r73, %r4, %p60;
	mov.b32 	%r75, 0;
	mov.b64 	%fd432, {%r75, %r74};
$L__BB0_28:
	setp.eq.f64 	%p65, %fd144, 0d0000000000000000;
	setp.eq.f64 	%p66, %fd41, 0d3FF0000000000000;
	selp.f64 	%fd200, 0d3FF0000000000000, %fd432, %p66;
	selp.f64 	%fd201, 0d3FF0000000000000, %fd200, %p65;
	add.f64 	%fd202, %fd23, %fd201;
	div.rn.f64 	%fd203, %fd201, %fd202;
	mul.f64 	%fd204, %fd42, %fd9;
	fma.rn.f64 	%fd205, %fd204, %fd203, %fd143;
	mul.f64 	%fd206, %fd142, %fd42;
	sub.f64 	%fd53, %fd205, %fd206;
	mul.f64 	%fd207, %fd43, 0d3FCCCCCCCCCCCCCD;
	fma.rn.f64 	%fd208, %fd28, 0d3FB3333333333333, %fd207;
	fma.rn.f64 	%fd54, %fd430, %fd208, %fd30;
	mul.f64 	%fd209, %fd53, 0d3FCCCCCCCCCCCCCD;
	fma.rn.f64 	%fd210, %fd29, 0d3FB3333333333333, %fd209;
	fma.rn.f64 	%fd55, %fd430, %fd210, %fd31;
	mul.f64 	%fd211, %fd54, %fd7;
	div.rn.f64 	%fd212, %fd54, 0dC2374876E8000000;
	add.f64 	%fd213, %fd212, 0d3FF0000000000000;
	mul.f64 	%fd214, %fd213, %fd211;
	mul.f64 	%fd215, %fd54, %fd8;
	mul.f64 	%fd216, %fd215, %fd55;
	sub.f64 	%fd217, %fd214, %fd216;
	fma.rn.f64 	%fd56, %fd54, 0dC003333333333333, %fd217;
	{
	.reg .b32 %temp; 
	mov.b64 	{%temp, %r10}, %fd54;
	}
	abs.f64 	%fd57, %fd54;
	setp.neu.f64 	%p67, %fd54, 0d0000000000000000;
	@%p67 bra 	$L__BB0_30;
	setp.lt.s32 	%p70, %r3, 0;
	selp.b32 	%r81, %r10, 0, %p4;
	or.b32  	%r82, %r81, 2146435072;
	selp.b32 	%r83, %r82, %r81, %p70;
	mov.b32 	%r84, 0;
	mov.b64 	%fd434, {%r84, %r83};
	mov.pred 	%p10, %p4;
	bra.uni 	$L__BB0_31;
$L__BB0_30:
	setp.eq.s64 	%p10, %rd2, -9223372036854775808;
	{ // callseq 3, 0
	.param .b64 param0;
	st.param.f64 	[param0], %fd57;
	.param .b64 param1;
	st.param.f64 	[param1], %fd144;
	.param .b64 retval0;
	call.uni (retval0), 
	__internal_accurate_pow, 
	(
	param0, 
	param1
	);
	ld.param.f64 	%fd218, [retval0];
	} // callseq 3
	setp.lt.s32 	%p68, %r10, 0;
	setp.neu.f64 	%p69, %fd144, %fd18;
	neg.f64 	%fd220, %fd218;
	selp.f64 	%fd221, %fd220, %fd218, %p10;
	selp.f64 	%fd222, %fd221, %fd218, %p68;
	selp.f64 	%fd223, 0dFFF8000000000000, %fd222, %p68;
	selp.f64 	%fd434, %fd223, %fd222, %p69;
$L__BB0_31:
	add.f64 	%fd224, %fd144, %fd54;
	{
	.reg .b32 %temp; 
	mov.b64 	{%temp, %r85}, %fd224;
	}
	and.b32  	%r86, %r85, 2146435072;
	setp.ne.s32 	%p71, %r86, 2146435072;
	@%p71 bra 	$L__BB0_38;
	setp.num.f64 	%p72, %fd54, %fd144;
	@%p72 bra 	$L__BB0_34;
	add.rn.f64 	%fd434, %fd54, %fd144;
	bra.uni 	$L__BB0_38;
$L__BB0_34:
	setp.neu.f64 	%p73, %fd26, 0d7FF0000000000000;
	@%p73 bra 	$L__BB0_36;
	setp.lt.s32 	%p77, %r3, 0;
	setp.gt.f64 	%p78, %fd57, 0d3FF0000000000000;
	selp.b32 	%r92, 2146435072, 0, %p78;
	xor.b32  	%r93, %r92, 2146435072;
	selp.b32 	%r94, %r93, %r92, %p77;
	setp.eq.f64 	%p79, %fd54, 0dBFF0000000000000;
	selp.b32 	%r95, 1072693248, %r94, %p79;
	mov.b32 	%r96, 0;
	mov.b64 	%fd434, {%r96, %r95};
	bra.uni 	$L__BB0_38;
$L__BB0_36:
	setp.neu.f64 	%p74, %fd57, 0d7FF0000000000000;
	@%p74 bra 	$L__BB0_38;
	setp.lt.s32 	%p75, %r10, 0;
	setp.ne.s32 	%p76, %r5, 1071644672;
	selp.b32 	%r88, %r6, %r4, %p76;
	selp.b32 	%r89, %r88, %r4, %p10;
	selp.b32 	%r90, %r89, %r4, %p75;
	mov.b32 	%r91, 0;
	mov.b64 	%fd434, {%r91, %r90};
$L__BB0_38:
	setp.eq.f64 	%p81, %fd54, 0d3FF0000000000000;
	selp.f64 	%fd225, 0d3FF0000000000000, %fd434, %p81;
	selp.f64 	%fd226, 0d3FF0000000000000, %fd225, %p65;
	add.f64 	%fd227, %fd23, %fd226;
	div.rn.f64 	%fd228, %fd226, %fd227;
	mul.f64 	%fd229, %fd9, %fd55;
	fma.rn.f64 	%fd230, %fd229, %fd228, %fd143;
	mul.f64 	%fd231, %fd142, %fd55;
	sub.f64 	%fd65, %fd230, %fd231;
	mul.f64 	%fd232, %fd43, 0d400DDDDDDDDDDDDE;
	mul.f64 	%fd233, %fd28, 0d3FEF49F49F49F49F;
	sub.f64 	%fd234, %fd233, %fd232;
	fma.rn.f64 	%fd235, %fd56, 0d400C71C71C71C71C, %fd234;
	fma.rn.f64 	%fd66, %fd430, %fd235, %fd30;
	mul.f64 	%fd236, %fd53, 0d400DDDDDDDDDDDDE;
	mul.f64 	%fd237, %fd29, 0d3FEF49F49F49F49F;
	sub.f64 	%fd238, %fd237, %fd236;
	fma.rn.f64 	%fd239, %fd65, 0d400C71C71C71C71C, %fd238;
	fma.rn.f64 	%fd67, %fd430, %fd239, %fd31;
	mul.f64 	%fd240, %fd66, %fd7;
	div.rn.f64 	%fd241, %fd66, 0dC2374876E8000000;
	add.f64 	%fd242, %fd241, 0d3FF0000000000000;
	mul.f64 	%fd243, %fd242, %fd240;
	mul.f64 	%fd244, %fd66, %fd8;
	mul.f64 	%fd245, %fd244, %fd67;
	sub.f64 	%fd246, %fd243, %fd245;
	fma.rn.f64 	%fd68, %fd66, 0dC003333333333333, %fd246;
	{
	.reg .b32 %temp; 
	mov.b64 	{%temp, %r11}, %fd66;
	}
	abs.f64 	%fd69, %fd66;
	setp.neu.f64 	%p82, %fd66, 0d0000000000000000;
	@%p82 bra 	$L__BB0_40;
	setp.lt.s32 	%p85, %r3, 0;
	selp.b32 	%r97, %r11, 0, %p4;
	or.b32  	%r98, %r97, 2146435072;
	selp.b32 	%r99, %r98, %r97, %p85;
	mov.b32 	%r100, 0;
	mov.b64 	%fd436, {%r100, %r99};
	mov.pred 	%p12, %p4;
	bra.uni 	$L__BB0_41;
$L__BB0_40:
	setp.eq.s64 	%p12, %rd2, -9223372036854775808;
	{ // callseq 4, 0
	.param .b64 param0;
	st.param.f64 	[param0], %fd69;
	.param .b64 param1;
	st.param.f64 	[param1], %fd144;
	.param .b64 retval0;
	call.uni (retval0), 
	__internal_accurate_pow, 
	(
	param0, 
	param1
	);
	ld.param.f64 	%fd247, [retval0];
	} // callseq 4
	setp.lt.s32 	%p83, %r11, 0;
	setp.neu.f64 	%p84, %fd144, %fd18;
	neg.f64 	%fd249, %fd247;
	selp.f64 	%fd250, %fd249, %fd247, %p12;
	selp.f64 	%fd251, %fd250, %fd247, %p83;
	selp.f64 	%fd252, 0dFFF8000000000000, %fd251, %p83;
	selp.f64 	%fd436, %fd252, %fd251, %p84;
$L__BB0_41:
	add.f64 	%fd253, %fd144, %fd66;
	{
	.reg .b32 %temp; 
	mov.b64 	{%temp, %r101}, %fd253;
	}
	and.b32  	%r102, %r101, 2146435072;
	setp.ne.s32 	%p86, %r102, 2146435072;
	@%p86 bra 	$L__BB0_48;
	setp.num.f64 	%p87, %fd66, %fd144;
	@%p87 bra 	$L__BB0_44;
	add.rn.f64 	%fd436, %fd66, %fd144;
	bra.uni 	$L__BB0_48;
$L__BB0_44:
	setp.neu.f64 	%p88, %fd26, 0d7FF0000000000000;
	@%p88 bra 	$L__BB0_46;
	setp.lt.s32 	%p92, %r3, 0;
	setp.gt.f64 	%p93, %fd69, 0d3FF0000000000000;
	selp.b32 	%r108, 2146435072, 0, %p93;
	xor.b32  	%r109, %r108, 2146435072;
	selp.b32 	%r110, %r109, %r108, %p92;
	setp.eq.f64 	%p94, %fd66, 0dBFF0000000000000;
	selp.b32 	%r111, 1072693248, %r110, %p94;
	mov.b32 	%r112, 0;
	mov.b64 	%fd436, {%r112, %r111};
	bra.uni 	$L__BB0_48;
$L__BB0_46:
	setp.neu.f64 	%p89, %fd69, 0d7FF0000000000000;
	@%p89 bra 	$L__BB0_48;
	setp.lt.s32 	%p90, %r11, 0;
	setp.ne.s32 	%p91, %r5, 1071644672;
	selp.b32 	%r104, %r6, %r4, %p91;
	selp.b32 	%r105, %r104, %r4, %p12;
	selp.b32 	%r106, %r105, %r4, %p90;
	mov.b32 	%r107, 0;
	mov.b64 	%fd436, {%r107, %r106};
$L__BB0_48:
	setp.eq.f64 	%p95, %fd144, 0d0000000000000000;
	setp.eq.f64 	%p96, %fd66, 0d3FF0000000000000;
	selp.f64 	%fd254, 0d3FF0000000000000, %fd436, %p96;
	selp.f64 	%fd255, 0d3FF0000000000000, %fd254, %p95;
	add.f64 	%fd256, %fd23, %fd255;
	div.rn.f64 	%fd257, %fd255, %fd256;
	mul.f64 	%fd258, %fd9, %fd67;
	fma.rn.f64 	%fd259, %fd258, %fd257, %fd143;
	mul.f64 	%fd260, %fd142, %fd67;
	sub.f64 	%fd77, %fd259, %fd260;
	mul.f64 	%fd261, %fd43, 0d4027310BD29520E4;
	mul.f64 	%fd262, %fd28, 0d40079EEC0FC37181;
	sub.f64 	%fd263, %fd262, %fd261;
	fma.rn.f64 	%fd264, %fd56, 0d4023A552363C5290, %fd263;
	mul.f64 	%fd265, %fd68, 0d3FD29C9EBA1E3345;
	sub.f64 	%fd266, %fd264, %fd265;
	fma.rn.f64 	%fd78, %fd430, %fd266, %fd30;
	mul.f64 	%fd267, %fd53, 0d4027310BD29520E4;
	mul.f64 	%fd268, %fd29, 0d40079EEC0FC37181;
	sub.f64 	%fd269, %fd268, %fd267;
	fma.rn.f64 	%fd270, %fd65, 0d4023A552363C5290, %fd269;
	mul.f64 	%fd271, %fd77, 0d3FD29C9EBA1E3345;
	sub.f64 	%fd272, %fd270, %fd271;
	fma.rn.f64 	%fd79, %fd430, %fd272, %fd31;
	mul.f64 	%fd273, %fd78, %fd7;
	div.rn.f64 	%fd274, %fd78, 0dC2374876E8000000;
	add.f64 	%fd275, %fd274, 0d3FF0000000000000;
	mul.f64 	%fd276, %fd275, %fd273;
	mul.f64 	%fd277, %fd78, %fd8;
	mul.f64 	%fd278, %fd277, %fd79;
	sub.f64 	%fd279, %fd276, %fd278;
	fma.rn.f64 	%fd80, %fd78, 0dC003333333333333, %fd279;
	{
	.reg .b32 %temp; 
	mov.b64 	{%temp, %r12}, %fd78;
	}
	abs.f64 	%fd81, %fd78;
	setp.neu.f64 	%p97, %fd78, 0d0000000000000000;
	@%p97 bra 	$L__BB0_50;
	setp.lt.s32 	%p100, %r3, 0;
	selp.b32 	%r113, %r12, 0, %p4;
	or.b32  	%r114, %r113, 2146435072;
	selp.b32 	%r115, %r114, %r113, %p100;
	mov.b32 	%r116, 0;
	mov.b64 	%fd438, {%r116, %r115};
	mov.pred 	%p14, %p4;
	bra.uni 	$L__BB0_51;
$L__BB0_50:
	setp.eq.s64 	%p14, %rd2, -9223372036854775808;
	{ // callseq 5, 0
	.param .b64 param0;
	st.param.f64 	[param0], %fd81;
	.param .b64 param1;
	st.param.f64 	[param1], %fd144;
	.param .b64 retval0;
	call.uni (retval0), 
	__internal_accurate_pow, 
	(
	param0, 
	param1
	);
	ld.param.f64 	%fd280, [retval0];
	} // callseq 5
	setp.lt.s32 	%p98, %r12, 0;
	setp.neu.f64 	%p99, %fd144, %fd18;
	neg.f64 	%fd282, %fd280;
	selp.f64 	%fd283, %fd282, %fd280, %p14;
	selp.f64 	%fd284, %fd283, %fd280, %p98;
	selp.f64 	%fd285, 0dFFF8000000000000, %fd284, %p98;
	selp.f64 	%fd438, %fd285, %fd284, %p99;
$L__BB0_51:
	add.f64 	%fd286, %fd144, %fd78;
	{
	.reg .b32 %temp; 
	mov.b64 	{%temp, %r117}, %fd286;
	}
	and.b32  	%r118, %r117, 2146435072;
	setp.ne.s32 	%p101, %r118, 2146435072;
	@%p101 bra 	$L__BB0_58;
	setp.num.f64 	%p102, %fd78, %fd144;
	@%p102 bra 	$L__BB0_54;
	add.rn.f64 	%fd438, %fd78, %fd144;
	bra.uni 	$L__BB0_58;
$L__BB0_54:
	setp.neu.f64 	%p103, %fd26, 0d7FF0000000000000;
	@%p103 bra 	$L__BB0_56;
	setp.lt.s32 	%p107, %r3, 0;
	setp.gt.f64 	%p108, %fd81, 0d3FF0000000000000;
	selp.b32 	%r124, 2146435072, 0, %p108;
	xor.b32  	%r125, %r124, 2146435072;
	selp.b32 	%r126, %r125, %r124, %p107;
	setp.eq.f64 	%p109, %fd78, 0dBFF0000000000000;
	selp.b32 	%r127, 1072693248, %r126, %p109;
	mov.b32 	%r128, 0;
	mov.b64 	%fd438, {%r128, %r127};
	bra.uni 	$L__BB0_58;
$L__BB0_56:
	setp.neu.f64 	%p104, %fd81, 0d7FF0000000000000;
	@%p104 bra 	$L__BB0_58;
	setp.lt.s32 	%p105, %r12, 0;
	setp.ne.s32 	%p106, %r5, 1071644672;
	selp.b32 	%r120, %r6, %r4, %p106;
	selp.b32 	%r121, %r120, %r4, %p14;
	selp.b32 	%r122, %r121, %r4, %p105;
	mov.b32 	%r123, 0;
	mov.b64 	%fd438, {%r123, %r122};
$L__BB0_58:
	setp.eq.f64 	%p111, %fd78, 0d3FF0000000000000;
	selp.f64 	%fd287, 0d3FF0000000000000, %fd438, %p111;
	selp.f64 	%fd288, 0d3FF0000000000000, %fd287, %p95;
	add.f64 	%fd289, %fd23, %fd288;
	div.rn.f64 	%fd290, %fd288, %fd289;
	mul.f64 	%fd291, %fd9, %fd79;
	fma.rn.f64 	%fd292, %fd291, %fd290, %fd143;
	mul.f64 	%fd293, %fd142, %fd79;
	sub.f64 	%fd89, %fd292, %fd293;
	mul.f64 	%fd294, %fd43, 0d402583E0F83E0F84;
	mul.f64 	%fd295, %fd28, 0d4006C52BF5A814B0;
	sub.f64 	%fd296, %fd295, %fd294;
	fma.rn.f64 	%fd297, %fd56, 0d4021D016A3721E8B, %fd296;
	fma.rn.f64 	%fd298, %fd68, 0d3FD1D1745D1745D1, %fd297;
	mul.f64 	%fd299, %fd80, 0d3FD1818970D9CC2F;
	sub.f64 	%fd300, %fd298, %fd299;
	fma.rn.f64 	%fd90, %fd430, %fd300, %fd30;
	mul.f64 	%fd301, %fd53, 0d402583E0F83E0F84;
	mul.f64 	%fd302, %fd29, 0d4006C52BF5A814B0;
	sub.f64 	%fd303, %fd302, %fd301;
	fma.rn.f64 	%fd304, %fd65, 0d4021D016A3721E8B, %fd303;
	fma.rn.f64 	%fd305, %fd77, 0d3FD1D1745D1745D1, %fd304;
	mul.f64 	%fd306, %fd89, 0d3FD1818970D9CC2F;
	sub.f64 	%fd307, %fd305, %fd306;
	fma.rn.f64 	%fd91, %fd430, %fd307, %fd31;
	mul.f64 	%fd308, %fd90, %fd7;
	div.rn.f64 	%fd309, %fd90, 0dC2374876E8000000;
	add.f64 	%fd310, %fd309, 0d3FF0000000000000;
	mul.f64 	%fd311, %fd310, %fd308;
	mul.f64 	%fd312, %fd90, %fd8;
	mul.f64 	%fd313, %fd312, %fd91;
	sub.f64 	%fd314, %fd311, %fd313;
	fma.rn.f64 	%fd92, %fd90, 0dC003333333333333, %fd314;
	{
	.reg .b32 %temp; 
	mov.b64 	{%temp, %r13}, %fd90;
	}
	abs.f64 	%fd93, %fd90;
	setp.neu.f64 	%p112, %fd90, 0d0000000000000000;
	@%p112 bra 	$L__BB0_60;
	setp.lt.s32 	%p115, %r3, 0;
	selp.b32 	%r129, %r13, 0, %p4;
	or.b32  	%r130, %r129, 2146435072;
	selp.b32 	%r131, %r130, %r129, %p115;
	mov.b32 	%r132, 0;
	mov.b64 	%fd440, {%r132, %r131};
	mov.pred 	%p16, %p4;
	bra.uni 	$L__BB0_61;
$L__BB0_60:
	setp.eq.s64 	%p16, %rd2, -9223372036854775808;
	{ // callseq 6, 0
	.param .b64 param0;
	st.param.f64 	[param0], %fd93;
	.param .b64 param1;
	st.param.f64 	[param1], %fd144;
	.param .b64 retval0;
	call.uni (retval0), 
	__internal_accurate_pow, 
	(
	param0, 
	param1
	);
	ld.param.f64 	%fd315, [retval0];
	} // callseq 6
	setp.lt.s32 	%p113, %r13, 0;
	setp.neu.f64 	%p114, %fd144, %fd18;
	neg.f64 	%fd317, %fd315;
	selp.f64 	%fd318, %fd317, %fd315, %p16;
	selp.f64 	%fd319, %fd318, %fd315, %p113;
	selp.f64 	%fd320, 0dFFF8000000000000, %fd319, %p113;
	selp.f64 	%fd440, %fd320, %fd319, %p114;
$L__BB0_61:
	add.f64 	%fd321, %fd144, %fd90;
	{
	.reg .b32 %temp; 
	mov.b64 	{%temp, %r133}, %fd321;
	}
	and.b32  	%r134, %r133, 2146435072;
	setp.ne.s32 	%p116, %r134, 2146435072;
	@%p116 bra 	$L__BB0_68;
	setp.num.f64 	%p117, %fd90, %fd144;
	@%p117 bra 	$L__BB0_64;
	add.rn.f64 	%fd440, %fd90, %fd144;
	bra.uni 	$L__BB0_68;
$L__BB0_64:
	setp.neu.f64 	%p118, %fd26, 0d7FF0000000000000;
	@%p118 bra 	$L__BB0_66;
	setp.lt.s32 	%p122, %r3, 0;
	setp.gt.f64 	%p123, %fd93, 0d3FF0000000000000;
	selp.b32 	%r140, 2146435072, 0, %p123;
	xor.b32  	%r141, %r140, 2146435072;
	selp.b32 	%r142, %r141, %r140, %p122;
	setp.eq.f64 	%p124, %fd90, 0dBFF0000000000000;
	selp.b32 	%r143, 1072693248, %r142, %p124;
	mov.b32 	%r144, 0;
	mov.b64 	%fd440, {%r144, %r143};
	bra.uni 	$L__BB0_68;
$L__BB0_66:
	setp.neu.f64 	%p119, %fd93, 0d7FF0000000000000;
	@%p119 bra 	$L__BB0_68;
	setp.lt.s32 	%p120, %r13, 0;
	setp.ne.s32 	%p121, %r5, 1071644672;
	selp.b32 	%r136, %r6, %r4, %p121;
	selp.b32 	%r137, %r136, %r4, %p16;
	selp.b32 	%r138, %r137, %r4, %p120;
	mov.b32 	%r139, 0;
	mov.b64 	%fd440, {%r139, %r138};
$L__BB0_68:
	setp.eq.f64 	%p125, %fd144, 0d0000000000000000;
	setp.eq.f64 	%p126, %fd90, 0d3FF0000000000000;
	selp.f64 	%fd322, 0d3FF0000000000000, %fd440, %p126;
	selp.f64 	%fd323, 0d3FF0000000000000, %fd322, %p125;
	add.f64 	%fd324, %fd23, %fd323;
	div.rn.f64 	%fd325, %fd323, %fd324;
	mul.f64 	%fd326, %fd9, %fd91;
	fma.rn.f64 	%fd327, %fd326, %fd325, %fd143;
	mul.f64 	%fd328, %fd142, %fd91;
	sub.f64 	%fd101, %fd327, %fd328;
	mul.f64 	%fd329, %fd56, 0d3FDCC0499A5605FB;
	fma.rn.f64 	%fd330, %fd28, 0d3FB7555555555555, %fd329;
	fma.rn.f64 	%fd331, %fd68, 0d3FE4D55555555555, %fd330;
	mul.f64 	%fd332, %fd80, 0d3FD4A1CFB2B78C13;
	sub.f64 	%fd333, %fd331, %fd332;
	fma.rn.f64 	%fd334, %fd92, 0d3FC0C30C30C30C31, %fd333;
	fma.rn.f64 	%fd422, %fd430, %fd334, %fd30;
	mul.f64 	%fd335, %fd65, 0d3FDCC0499A5605FB;
	fma.rn.f64 	%fd336, %fd29, 0d3FB7555555555555, %fd335;
	fma.rn.f64 	%fd337, %fd77, 0d3FE4D55555555555, %fd336;
	mul.f64 	%fd338, %fd89, 0d3FD4A1CFB2B78C13;
	sub.f64 	%fd339, %fd337, %fd338;
	fma.rn.f64 	%fd340, %fd101, 0d3FC0C30C30C30C31, %fd339;
	fma.rn.f64 	%fd423, %fd430, %fd340, %fd31;
	mul.f64 	%fd341, %fd422, %fd7;
	div.rn.f64 	%fd342, %fd422, 0dC2374876E8000000;
	add.f64 	%fd343, %fd342, 0d3FF0000000000000;
	mul.f64 	%fd344, %fd343, %fd341;
	mul.f64 	%fd345, %fd422, %fd8;
	mul.f64 	%fd346, %fd345, %fd423;
	sub.f64 	%fd347, %fd344, %fd346;
	fma.rn.f64 	%fd420, %fd422, 0dC003333333333333, %fd347;
	{
	.reg .b32 %temp; 
	mov.b64 	{%temp, %r14}, %fd422;
	}
	abs.f64 	%fd105, %fd422;
	setp.neu.f64 	%p127, %fd422, 0d0000000000000000;
	@%p127 bra 	$L__BB0_70;
	setp.lt.s32 	%p130, %r3, 0;
	selp.b32 	%r145, %r14, 0, %p4;
	or.b32  	%r146, %r145, 2146435072;
	selp.b32 	%r147, %r146, %r145, %p130;
	mov.b32 	%r148, 0;
	mov.b64 	%fd442, {%r148, %r147};
	mov.pred 	%p18, %p4;
	bra.uni 	$L__BB0_71;
$L__BB0_70:
	setp.eq.s64 	%p18, %rd2, -9223372036854775808;
	{ // callseq 7, 0
	.param .b64 param0;
	st.param.f64 	[param0], %fd105;
	.param .b64 param1;
	st.param.f64 	[param1], %fd144;
	.param .b64 retval0;
	call.uni (retval0), 
	__internal_accurate_pow, 
	(
	param0, 
	param1
	);
	ld.param.f64 	%fd348, [retval0];
	} // callseq 7
	setp.lt.s32 	%p128, %r14, 0;
	setp.neu.f64 	%p129, %fd144, %fd18;
	neg.f64 	%fd350, %fd348;
	selp.f64 	%fd351, %fd350, %fd348, %p18;
	selp.f64 	%fd352, %fd351, %fd348, %p128;
	selp.f64 	%fd353, 0dFFF8000000000000, %fd352, %p128;
	selp.f64 	%fd442, %fd353, %fd352, %p129;
$L__BB0_71:
	add.f64 	%fd354, %fd144, %fd422;
	{
	.reg .b32 %temp; 
	mov.b64 	{%temp, %r149}, %fd354;
	}
	and.b32  	%r150, %r149, 2146435072;
	setp.ne.s32 	%p131, %r150, 2146435072;
	@%p131 bra 	$L__BB0_78;
	setp.num.f64 	%p132, %fd422, %fd144;
	@%p132 bra 	$L__BB0_74;
	add.rn.f64 	%fd442, %fd422, %fd144;
	bra.uni 	$L__BB0_78;
$L__BB0_74:
	setp.neu.f64 	%p133, %fd26, 0d7FF0000000000000;
	@%p133 bra 	$L__BB0_76;
	setp.lt.s32 	%p137, %r3, 0;
	setp.gt.f64 	%p138, %fd105, 0d3FF0000000000000;
	selp.b32 	%r156, 2146435072, 0, %p138;
	xor.b32  	%r157, %r156, 2146435072;
	selp.b32 	%r158, %r157, %r156, %p137;
	setp.eq.f64 	%p139, %fd422, 0dBFF0000000000000;
	selp.b32 	%r159, 1072693248, %r158, %p139;
	mov.b32 	%r160, 0;
	mov.b64 	%fd442, {%r160, %r159};
	bra.uni 	$L__BB0_78;
$L__BB0_76:
	setp.neu.f64 	%p134, %fd105, 0d7FF0000000000000;
	@%p134 bra 	$L__BB0_78;
	setp.lt.s32 	%p135, %r14, 0;
	setp.ne.s32 	%p136, %r5, 1071644672;
	selp.b32 	%r152, %r6, %r4, %p136;
	selp.b32 	%r153, %r152, %r4, %p18;
	selp.b32 	%r154, %r153, %r4, %p135;
	mov.b32 	%r155, 0;
	mov.b64 	%fd442, {%r155, %r154};
$L__BB0_78:
	setp.eq.f64 	%p141, %fd422, 0d3FF0000000000000;
	selp.f64 	%fd355, 0d3FF0000000000000, %fd442, %p141;
	selp.f64 	%fd356, 0d3FF0000000000000, %fd355, %p125;
	add.f64 	%fd357, %fd23, %fd356;
	div.rn.f64 	%fd358, %fd356, %fd357;
	mul.f64 	%fd359, %fd9, %fd423;
	fma.rn.f64 	%fd360, %fd359, %fd358, %fd143;
	mul.f64 	%fd361, %fd142, %fd423;
	sub.f64 	%fd421, %fd360, %fd361;
	mul.f64 	%fd362, %fd56, 0d3F716B5A550ABFC4;
	mul.f64 	%fd363, %fd28, 0d3F54320FEDCBA987;
	sub.f64 	%fd364, %fd363, %fd362;
	fma.rn.f64 	%fd365, %fd68, 0d3FA2EEEEEEEEEEEF, %fd364;
	mul.f64 	%fd366, %fd80, 0d3FAA0AD1D2CA1858;
	sub.f64 	%fd367, %fd365, %fd366;
	fma.rn.f64 	%fd368, %fd92, 0d3FA5748A7BDAF0E2, %fd367;
	mul.f64 	%fd369, %fd420, 0d3F9999999999999A;
	sub.f64 	%fd370, %fd368, %fd369;
	mul.f64 	%fd371, %fd430, %fd370;
	mul.f64 	%fd372, %fd65, 0d3F716B5A550ABFC4;
	mul.f64 	%fd373, %fd29, 0d3F54320FEDCBA987;
	sub.f64 	%fd374, %fd373, %fd372;
	fma.rn.f64 	%fd375, %fd77, 0d3FA2EEEEEEEEEEEF, %fd374;
	mul.f64 	%fd376, %fd89, 0d3FAA0AD1D2CA1858;
	sub.f64 	%fd377, %fd375, %fd376;
	fma.rn.f64 	%fd378, %fd101, 0d3FA5748A7BDAF0E2, %fd377;
	mul.f64 	%fd379, %fd421, 0d3F9999999999999A;
	sub.f64 	%fd380, %fd378, %fd379;
	mul.f64 	%fd381, %fd430, %fd380;
	setp.lt.f64 	%p142, %fd38, %fd105;
	selp.f64 	%fd382, %fd105, %fd38, %p142;
	fma.rn.f64 	%fd383, %fd382, 0d3EB0C6F7A0B5ED8D, 0d3EB0C6F7A0B5ED8D;
	div.rn.f64 	%fd384, %fd371, %fd383;
	abs.f64 	%fd385, %fd423;
	setp.lt.f64 	%p143, %fd39, %fd385;
	selp.f64 	%fd386, %fd385, %fd39, %p143;
	fma.rn.f64 	%fd387, %fd386, 0d3EB0C6F7A0B5ED8D, 0d3EB0C6F7A0B5ED8D;
	div.rn.f64 	%fd388, %fd381, %fd387;
	mul.f64 	%fd389, %fd388, %fd388;
	fma.rn.f64 	%fd390, %fd384, %fd384, %fd389;
	mul.f64 	%fd114, %fd390, 0d3FE0000000000000;
	sqrt.rn.f64 	%fd115, %fd114;
	setp.gtu.f64 	%p144, %fd115, 0d3FF0000000000000;
	@%p144 bra 	$L__BB0_90;
	setp.eq.f64 	%p145, %fd114, 0d0000000000000000;
	mov.f64 	%fd444, 0d4024000000000000;
	@%p145 bra 	$L__BB0_81;
	{
	.reg .b32 %temp; 
	mov.b64 	{%temp, %r161}, %fd115;
	}
	{ // callseq 8, 0
	.param .b64 param0;
	st.param.f64 	[param0], %fd115;
	.param .b64 param1;
	st.param.f64 	[param1], 0dBFC1EB851EB851EC;
	.param .b64 retval0;
	call.uni (retval0), 
	__internal_accurate_pow, 
	(
	param0, 
	param1
	);
	ld.param.f64 	%fd392, [retval0];
	} // callseq 8
	setp.lt.s32 	%p146, %r161, 0;
	setp.eq.f64 	%p147, %fd115, 0d3FF0000000000000;
	mul.f64 	%fd394, %fd392, 0d3FECCCCCCCCCCCCD;
	selp.f64 	%fd395, 0dFFF8000000000000, %fd394, %p146;
	selp.f64 	%fd396, 0d3FECCCCCCCCCCCCD, %fd395, %p147;
	{
	.reg .b32 %temp; 
	mov.b64 	{%temp, %r162}, %fd425;
	}
	{ // callseq 9, 0
	.param .b64 param0;
	st.param.f64 	[param0], %fd425;
	.param .b64 param1;
	st.param.f64 	[param1], 0d3FB47AE147AE147B;
	.param .b64 retval0;
	call.uni (retval0), 
	__internal_accurate_pow, 
	(
	param0, 
	param1
	);
	ld.param.f64 	%fd397, [retval0];
	} // callseq 9
	setp.lt.s32 	%p148, %r162, 0;
	selp.f64 	%fd399, 0dFFF8000000000000, %fd397, %p148;
	setp.eq.f64 	%p149, %fd425, 0d3FF0000000000000;
	selp.f64 	%fd400, 0d3FF0000000000000, %fd399, %p149;
	mul.f64 	%fd401, %fd396, %fd400;
	setp.lt.f64 	%p150, %fd401, 0d3FC999999999999A;
	selp.f64 	%fd402, 0d3FC999999999999A, %fd401, %p150;
	setp.gt.f64 	%p151, %fd402, 0d4024000000000000;
	selp.f64 	%fd444, 0d4024000000000000, %fd402, %p151;
$L__BB0_81:
	setp.gt.f64 	%p152, %fd444, 0d3FF0000000000000;
	selp.f64 	%fd403, 0d3FF0000000000000, %fd444, %p152;
	selp.f64 	%fd404, %fd444, %fd403, %p170;
	mul.f64 	%fd124, %fd430, %fd404;
	add.f64 	%fd424, %fd424, %fd430;
	setp.leu.f64 	%p153, %fd424, %fd35;
	mov.f64 	%fd447, %fd35;
	@%p153 bra 	$L__BB0_87;
	add.f64 	%fd126, %fd31, %fd423;
	setp.neu.f64 	%p154, %fd428, %fd35;
	mov.f64 	%fd447, %fd428;
	@%p154 bra 	$L__BB0_86;
	add.s32 	%r163, %r172, 1;
	max.s32 	%r17, %r25, %r163;
	add.s32 	%r18, %r17, -1;
	mul.f64 	%fd127, %fd126, 0d3FE0000000000000;
	mov.f64 	%fd447, %fd428;
	mov.u32 	%r171, %r172;
$L__BB0_84:
	ld.param.u64 	%rd21, [_Z12costFunction5paramPdS0_S0_S0__param_3];
	cvta.to.global.u64 	%rd11, %rd21;
	mul.wide.s32 	%rd12, %r171, 8;
	add.s64 	%rd13, %rd11, %rd12;
	ld.global.f64 	%fd405, [%rd13];
	sub.f64 	%fd406, %fd405, %fd127;
	fma.rn.f64 	%fd445, %fd406, %fd406, %fd445;
	setp.eq.s32 	%p155, %r171, %r18;
	mov.u32 	%r172, %r17;
	@%p155 bra 	$L__BB0_86;
	ld.param.u64 	%rd20, [_Z12costFunction5paramPdS0_S0_S0__param_2];
	add.s32 	%r171, %r171, 1;
	cvta.to.global.u64 	%rd14, %rd20;
	add.s64 	%rd16, %rd14, %rd12;
	ld.global.f64 	%fd447, [%rd16+8];
	setp.eq.f64 	%p156, %fd447, %fd35;
	mov.u32 	%r172, %r171;
	@%p156 bra 	$L__BB0_84;
$L__BB0_86:
	setp.ge.s32 	%p157, %r172, %r25;
	mov.f64 	%fd428, %fd447;
	@%p157 bra 	$L__BB0_88;
$L__BB0_87:
	setp.le.f64 	%p158, %fd424, %fd146;
	setp.lt.f64 	%p159, %fd115, 0d3F1A36E2EB1C432D;
	selp.f64 	%fd425, 0d3F1A36E2EB1C432D, %fd115, %p159;
	setp.gt.f64 	%p160, %fd124, 0d3FF0000000000000;
	selp.f64 	%fd430, 0d3FF0000000000000, %fd124, %p160;
	@%p158 bra 	$L__BB0_17;
$L__BB0_88:
	ld.param.u64 	%rd22, [_Z12costFunction5paramPdS0_S0_S0__param_4];
	cvt.rn.f64.s32 	%fd407, %r25;
	div.rn.f64 	%fd408, %fd445, %fd407;
	sqrt.rn.f64 	%fd409, %fd408;
	cvta.to.global.u64 	%rd17, %rd22;
	mul.wide.s32 	%rd18, %r1, 8;
	add.s64 	%rd19, %rd17, %rd18;
	st.global.f64 	[%rd19], %fd409;
$L__BB0_89:
	ret;
$L__BB0_90:
	{
	.reg .b32 %temp; 
	mov.b64 	{%temp, %r15}, %fd115;
	}
	abs.f64 	%fd117, %fd115;
	setp.lt.s32 	%p161, %r15, 0;
	{ // callseq 10, 0
	.param .b64 param0;
	st.param.f64 	[param0], %fd117;
	.param .b64 param1;
	st.param.f64 	[param1], 0dBFC1EB851EB851EC;
	.param .b64 retval0;
	call.uni (retval0), 
	__internal_accurate_pow, 
	(
	param0, 
	param1
	);
	ld.param.f64 	%fd410, [retval0];
	} // callseq 10
	selp.f64 	%fd443, 0dFFF8000000000000, %fd410, %p161;
	add.f64 	%fd412, %fd115, 0dBFC1EB851EB851EC;
	{
	.reg .b32 %temp; 
	mov.b64 	{%temp, %r164}, %fd412;
	}
	and.b32  	%r165, %r164, 2146435072;
	setp.ne.s32 	%p162, %r165, 2146435072;
	@%p162 bra 	$L__BB0_95;
	setp.ge.f64 	%p163, %fd114, 0d0000000000000000;
	@%p163 bra 	$L__BB0_93;
	mov.f64 	%fd413, 0dBFC1EB851EB851EC;
	add.rn.f64 	%fd443, %fd115, %fd413;
	bra.uni 	$L__BB0_95;
$L__BB0_93:
	setp.neu.f64 	%p164, %fd117, 0d7FF0000000000000;
	@%p164 bra 	$L__BB0_95;
	setp.lt.s32 	%p165, %r15, 0;
	or.b32  	%r166, %r7, -2147483648;
	selp.b32 	%r167, %r166, %r7, %p5;
	selp.b32 	%r168, %r167, %r7, %p165;
	mov.b32 	%r169, 0;
	mov.b64 	%fd443, {%r169, %r168};
$L__BB0_95:
	setp.eq.f64 	%p167, %fd115, 0d3FF0000000000000;
	mul.f64 	%fd414, %fd443, 0d3FECCCCCCCCCCCCD;
	selp.f64 	%fd415, 0d3FECCCCCCCCCCCCD, %fd414, %p167;
	setp.lt.f64 	%p168, %fd415, 0d3FC999999999999A;
	selp.f64 	%fd416, 0d3FC999999999999A, %fd415, %p168;
	mul.f64 	%fd430, %fd430, %fd416;
	mov.pred 	%p170, 0;
	bra.uni 	$L__BB0_18;

}
	// .globl	_Z13newPopulationiiddPdP4int3S_S_S_S_
.visible .entry _Z13newPopulationiiddPdP4int3S_S_S_S_(
	.param .u32 _Z13newPopulationiiddPdP4int3S_S_S_S__param_0,
	.param .u32 _Z13newPopulationiiddPdP4int3S_S_S_S__param_1,
	.param .f64 _Z13newPopulationiiddPdP4int3S_S_S_S__param_2,
	.param .f64 _Z13newPopulationiiddPdP4int3S_S_S_S__param_3,
	.param .u64 .ptr .align 1 _Z13newPopulationiiddPdP4int3S_S_S_S__param_4,
	.param .u64 .ptr .align 1 _Z13newPopulationiiddPdP4int3S_S_S_S__param_5,
	.param .u64 .ptr .align 1 _Z13newPopulationiiddPdP4int3S_S_S_S__param_6,
	.param .u64 .ptr .align 1 _Z13newPopulationiiddPdP4int3S_S_S_S__param_7,
	.param .u64 .ptr .align 1 _Z13newPopulationiiddPdP4int3S_S_S_S__param_8,
	.param .u64 .ptr .align 1 _Z13newPopulationiiddPdP4int3S_S_S_S__param_9
)
{
	.reg .pred 	%p<26>;
	.reg .b32 	%r<90>;
	.reg .b64 	%rd<87>;
	.reg .b64 	%fd<88>;

	ld.param.u32 	%r49, [_Z13newPopulationiiddPdP4int3S_S_S_S__param_0];
	ld.param.u32 	%r48, [_Z13newPopulationiiddPdP4int3S_S_S_S__param_1];
	ld.param.f64 	%fd1, [_Z13newPopulationiiddPdP4int3S_S_S_S__param_2];
	ld.param.f64 	%fd2, [_Z13newPopulationiiddPdP4int3S_S_S_S__param_3];
	ld.param.u64 	%rd33, [_Z13newPopulationiiddPdP4int3S_S_S_S__param_4];
	ld.param.u64 	%rd32, [_Z13newPopulationiiddPdP4int3S_S_S_S__param_5];
	ld.param.u64 	%rd34, [_Z13newPopulationiiddPdP4int3S_S_S_S__param_6];
	ld.param.u64 	%rd35, [_Z13newPopulationiiddPdP4int3S_S_S_S__param_7];
	ld.param.u64 	%rd36, [_Z13newPopulationiiddPdP4int3S_S_S_S__param_8];
	ld.param.u64 	%rd37, [_Z13newPopulationiiddPdP4int3S_S_S_S__param_9];
	cvta.to.global.u64 	%rd1, %rd37;
	cvta.to.global.u64 	%rd2, %rd35;
	cvta.to.global.u64 	%rd3, %rd34;
	cvta.to.global.u64 	%rd4, %rd36;
	cvta.to.global.u64 	%rd5, %rd33;
	mov.u32 	%r50, %tid.x;
	mov.u32 	%r51, %ctaid.x;
	mov.u32 	%r52, %ntid.x;
	mad.lo.s32 	%r1, %r51, %r52, %r50;
	setp.ge.s32 	%p1, %r1, %r49;
	@%p1 bra 	$L__BB1_25;
	cvta.to.global.u64 	%rd38, %rd32;
	mul.wide.s32 	%rd39, %r1, 12;
	add.s64 	%rd40, %rd38, %rd39;
	ld.global.u32 	%r2, [%rd40];
	ld.global.u32 	%r3, [%rd40+4];
	ld.global.u32 	%r4, [%rd40+8];
	setp.lt.s32 	%p2, %r48, 1;
	@%p2 bra 	$L__BB1_24;
	mul.lo.s32 	%r73, %r48, %r1;
	mul.lo.s32 	%r72, %r2, %r48;
	mul.lo.s32 	%r71, %r3, %r48;
	setp.lt.u32 	%p3, %r48, 4;
	mov.b32 	%r74, 0;
	mov.u32 	%r81, %r74;
	@%p3 bra 	$L__BB1_17;
	add.s64 	%rd84, %rd3, 16;
	mul.lo.s32 	%r70, %r4, %r48;
	mul.wide.s32 	%rd41, %r70, 8;
	add.s64 	%rd42, %rd41, %rd4;
	add.s64 	%rd83, %rd42, 24;
	add.s64 	%rd82, %rd2, 16;
	and.b32  	%r56, %r48, 2147483644;
	neg.s32 	%r69, %r56;
	mul.wide.s32 	%rd43, %r71, 8;
	add.s64 	%rd44, %rd43, %rd4;
	add.s64 	%rd81, %rd44, 24;
	mul.wide.s32 	%rd45, %r72, 8;
	add.s64 	%rd46, %rd45, %rd4;
	add.s64 	%rd80, %rd46, 16;
	mov.b32 	%r74, 0;
$L__BB1_4:
	mul.wide.s32 	%rd47, %r73, 8;
	add.s64 	%rd48, %rd5, %rd47;
	add.s64 	%rd16, %rd48, 16;
	add.s64 	%rd49, %rd4, %rd47;
	add.s64 	%rd17, %rd49, 16;
	add.s64 	%rd50, %rd1, %rd47;
	add.s64 	%rd18, %rd50, 16;
	ld.global.f64 	%fd3, [%rd48];
	setp.gtu.f64 	%p4, %fd3, %fd1;
	@%p4 bra 	$L__BB1_6;
	ld.global.f64 	%fd4, [%rd17+-16];
	mul.wide.s32 	%rd51, %r72, 8;
	add.s64 	%rd52, %rd4, %rd51;
	ld.global.f64 	%fd5, [%rd52];
	sub.f64 	%fd6, %fd5, %fd4;
	fma.rn.f64 	%fd7, %fd2, %fd6, %fd4;
	mul.wide.s32 	%rd53, %r71, 8;
	add.s64 	%rd54, %rd4, %rd53;
	ld.global.f64 	%fd8, [%rd54];
	mul.wide.s32 	%rd55, %r70, 8;
	add.s64 	%rd56, %rd4, %rd55;
	ld.global.f64 	%fd9, [%rd56];
	sub.f64 	%fd10, %fd8, %fd9;
	fma.rn.f64 	%fd11, %fd2, %fd10, %fd7;
	ld.global.f64 	%fd12, [%rd84+-16];
	setp.lt.f64 	%p5, %fd11, %fd12;
	selp.f64 	%fd13, %fd12, %fd11, %p5;
	ld.global.f64 	%fd14, [%rd82+-16];
	setp.gt.f64 	%p6, %fd13, %fd14;
	selp.f64 	%fd15, %fd14, %fd13, %p6;
	st.global.f64 	[%rd18+-16], %fd15;
	mov.b32 	%r74, 1;
	bra.uni 	$L__BB1_7;
$L__BB1_6:
	ld.global.f64 	%fd16, [%rd17+-16];
	st.global.f64 	[%rd18+-16], %fd16;
$L__BB1_7:
	ld.global.f64 	%fd17, [%rd16+-8];
	setp.gtu.f64 	%p7, %fd17, %fd1;
	@%p7 bra 	$L__BB1_9;
	ld.global.f64 	%fd18, [%rd17+-8];
	ld.global.f64 	%fd19, [%rd80+-8];
	sub.f64 	%fd20, %fd19, %fd18;
	fma.rn.f64 	%fd21, %fd2, %fd20, %fd18;
	ld.global.f64 	%fd22, [%rd81+-16];
	ld.global.f64 	%fd23, [%rd83+-16];
	sub.f64 	%fd24, %fd22, %fd23;
	fma.rn.f64 	%fd25, %fd2, %fd24, %fd21;
	ld.global.f64 	%fd26, [%rd84+-8];
	setp.lt.f64 	%p8, %fd25, %fd26;
	selp.f64 	%fd27, %fd26, %fd25, %p8;
	ld.global.f64 	%fd28, [%rd82+-8];
	setp.gt.f64 	%p9, %fd27, %fd28;
	selp.f64 	%fd29, %fd28, %fd27, %p9;
	st.global.f64 	[%rd18+-8], %fd29;
	mov.b32 	%r74, 1;
	bra.uni 	$L__BB1_10;
$L__BB1_9:
	ld.global.f64 	%fd30, [%rd17+-8];
	st.global.f64 	[%rd18+-8], %fd30;
$L__BB1_10:
	ld.global.f64 	%fd31, [%rd16];
	setp.gtu.f64 	%p10, %fd31, %fd1;
	@%p10 bra 	$L__BB1_12;
	ld.global.f64 	%fd32, [%rd17];
	ld.global.f64 	%fd33, [%rd80];
	sub.f64 	%fd34, %fd33, %fd32;
	fma.rn.f64 	%fd35, %fd2, %fd34, %fd32;
	ld.global.f64 	%fd36, [%rd81+-8];
	ld.global.f64 	%fd37, [%rd83+-8];
	sub.f64 	%fd38, %fd36, %fd37;
	fma.rn.f64 	%fd39, %fd2, %fd38, %fd35;
	ld.global.f64 	%fd40, [%rd84];
	setp.lt.f64 	%p11, %fd39, %fd40;
	selp.f64 	%fd41, %fd40, %fd39, %p11;
	ld.global.f64 	%fd42, [%rd82];
	setp.gt.f64 	%p12, %fd41, %fd42;
	selp.f64 	%fd43, %fd42, %fd41, %p12;
	st.global.f64 	[%rd18], %fd43;
	mov.b32 	%r74, 1;
	bra.uni 	$L__BB1_13;
$L__BB1_12:
	ld.global.f64 	%fd44, [%rd17];
	st.global.f64 	[%rd18], %fd44;
$L__BB1_13:
	ld.global.f64 	%fd45, [%rd16+8];
	setp.gtu.f64 	%p13, %fd45, %fd1;
	@%p13 bra 	$L__BB1_15;
	ld.global.f64 	%fd46, [%rd17+8];
	ld.global.f64 	%fd47, [%rd80+8];
	sub.f64 	%fd48, %fd47, %fd46;
	fma.rn.f64 	%fd49, %fd2, %fd48, %fd46;
	ld.global.f64 	%fd50, [%rd81];
	ld.global.f64 	%fd51, [%rd83];
	sub.f64 	%fd52, %fd50, %fd51;
	fma.rn.f64 	%fd53, %fd2, %fd52, %fd49;
	ld.global.f64 	%fd54, [%rd84+8];
	setp.lt.f64 	%p14, %fd53, %fd54;
	selp.f64 	%fd55, %fd54, %fd53, %p14;
	ld.global.f64 	%fd56, [%rd82+8];
	setp.gt.f64 	%p15, %fd55, %fd56;
	selp.f64 	%fd57, %fd56, %fd55, %p15;
	st.global.f64 	[%rd18+8], %fd57;
	mov.b32 	%r74, 1;
	bra.uni 	$L__BB1_16;
$L__BB1_15:
	ld.global.f64 	%fd58, [%rd17+8];
	st.global.f64 	[%rd18+8], %fd58;
$L__BB1_16:
	and.b32  	%r81, %r48, 2147483644;
	add.s32 	%r73, %r73, 4;
	add.s32 	%r72, %r72, 4;
	add.s32 	%r71, %r71, 4;
	add.s32 	%r70, %r70, 4;
	add.s64 	%rd84, %rd84, 32;
	add.s64 	%rd83, %rd83, 32;
	add.s64 	%rd82, %rd82, 32;
	add.s32 	%r69, %r69, 4;
	add.s64 	%rd81, %rd81, 32;
	add.s64 	%rd80, %rd80, 32;
	setp.ne.s32 	%p16, %r69, 0;
	@%p16 bra 	$L__BB1_4;
$L__BB1_17:
	and.b32  	%r29, %r48, 3;
	setp.eq.s32 	%p17, %r29, 0;
	@%p17 bra 	$L__BB1_23;
	mul.wide.u32 	%rd57, %r81, 8;
	add.s64 	%rd86, %rd2, %rd57;
	add.s64 	%rd85, %rd3, %rd57;
	mad.lo.s32 	%r86, %r4, %r48, %r81;
	mad.lo.s32 	%r85, %r3, %r48, %r81;
	mad.lo.s32 	%r84, %r2, %r48, %r81;
	mad.lo.s32 	%r83, %r48, %r1, %r81;
	neg.s32 	%r82, %r29;
$L__BB1_19:
	.pragma "nounroll";
	mul.wide.s32 	%rd58, %r83, 8;
	add.s64 	%rd28, %rd1, %rd58;
	add.s64 	%rd29, %rd4, %rd58;
	add.s64 	%rd59, %rd5, %rd58;
	ld.global.f64 	%fd59, [%rd59];
	setp.gtu.f64 	%p18, %fd59, %fd1;
	@%p18 bra 	$L__BB1_21;
	ld.global.f64 	%fd60, [%rd29];
	mul.wide.s32 	%rd60, %r84, 8;
	add.s64 	%rd61, %rd4, %rd60;
	ld.global.f64 	%fd61, [%rd61];
	sub.f64 	%fd62, %fd61, %fd60;
	fma.rn.f64 	%fd63, %fd2, %fd62, %fd60;
	mul.wide.s32 	%rd62, %r85, 8;
	add.s64 	%rd63, %rd4, %rd62;
	ld.global.f64 	%fd64, [%rd63];
	mul.wide.s32 	%rd64, %r86, 8;
	add.s64 	%rd65, %rd4, %rd64;
	ld.global.f64 	%fd65, [%rd65];
	sub.f64 	%fd66, %fd64, %fd65;
	fma.rn.f64 	%fd67, %fd2, %fd66, %fd63;
	ld.global.f64 	%fd68, [%rd85];
	setp.lt.f64 	%p19, %fd67, %fd68;
	selp.f64 	%fd69, %fd68, %fd67, %p19;
	ld.global.f64 	%fd70, [%rd86];
	setp.gt.f64 	%p20, %fd69, %fd70;
	selp.f64 	%fd71, %fd70, %fd69, %p20;
	st.global.f64 	[%rd28], %fd71;
	mov.b32 	%r74, 1;
	bra.uni 	$L__BB1_22;
$L__BB1_21:
	ld.global.f64 	%fd72, [%rd29];
	st.global.f64 	[%rd28], %fd72;
$L__BB1_22:
	add.s64 	%rd86, %rd86, 8;
	add.s64 	%rd85, %rd85, 8;
	add.s32 	%r86, %r86, 1;
	add.s32 	%r85, %r85, 1;
	add.s32 	%r84, %r84, 1;
	add.s32 	%r83, %r83, 1;
	add.s32 	%r82, %r82, 1;
	setp.ne.s32 	%p21, %r82, 0;
	@%p21 bra 	$L__BB1_19;
$L__BB1_23:
	setp.ne.s32 	%p22, %r74, 0;
	@%p22 bra 	$L__BB1_25;
$L__BB1_24:
	cvt.rn.f64.s32 	%fd73, %r48;
	mul.wide.s32 	%rd66, %r1, 8;
	add.s64 	%rd67, %rd5, %rd66;
	ld.global.f64 	%fd74, [%rd67];
	mul.f64 	%fd75, %fd74, %fd73;
	cvt.rzi.s32.f64 	%r62, %fd75;
	setp.eq.s32 	%p23, %r62, %r48;
	selp.s32 	%r63, -1, 0, %p23;
	add.s32 	%r64, %r62, %r63;
	mad.lo.s32 	%r65, %r48, %r1, %r64;
	mad.lo.s32 	%r66, %r2, %r48, %r64;
	mad.lo.s32 	%r67, %r3, %r48, %r64;
	mad.lo.s32 	%r68, %r4, %r48, %r64;
	mul.wide.s32 	%rd68, %r65, 8;
	add.s64 	%rd69, %rd4, %rd68;
	ld.global.f64 	%fd76, [%rd69];
	mul.wide.s32 	%rd70, %r66, 8;
	add.s64 	%rd71, %rd4, %rd70;
	ld.global.f64 	%fd77, [%rd71];
	sub.f64 	%fd78, %fd77, %fd76;
	fma.rn.f64 	%fd79, %fd2, %fd78, %fd76;
	mul.wide.s32 	%rd72, %r67, 8;
	add.s64 	%rd73, %rd4, %rd72;
	ld.global.f64 	%fd80, [%rd73];
	mul.wide.s32 	%rd74, %r68, 8;
	add.s64 	%rd75, %rd4, %rd74;
	ld.global.f64 	%fd81, [%rd75];
	sub.f64 	%fd82, %fd80, %fd81;
	fma.rn.f64 	%fd83, %fd2, %fd82, %fd79;
	mul.wide.s32 	%rd76, %r64, 8;
	add.s64 	%rd77, %rd3, %rd76;
	ld.global.f64 	%fd84, [%rd77];
	setp.lt.f64 	%p24, %fd83, %fd84;
	selp.f64 	%fd85, %fd84, %fd83, %p24;
	add.s64 	%rd78, %rd2, %rd76;
	ld.global.f64 	%fd86, [%rd78];
	setp.gt.f64 	%p25, %fd85, %fd86;
	selp.f64 	%fd87, %fd86, %fd85, %p25;
	add.s64 	%rd79, %rd1, %rd68;
	st.global.f64 	[%rd79], %fd87;
$L__BB1_25:
	ret;

}
	// .globl	_Z9selectioniiPdS_S_S_
.visible .entry _Z9selectioniiPdS_S_S_(
	.param .u32 _Z9selectioniiPdS_S_S__param_0,
	.param .u32 _Z9selectioniiPdS_S_S__param_1,
	.param .u64 .ptr .align 1 _Z9selectioniiPdS_S_S__param_2,
	.param .u64 .ptr .align 1 _Z9selectioniiPdS_S_S__param_3,
	.param .u64 .ptr .align 1 _Z9selectioniiPdS_S_S__param_4,
	.param .u64 .ptr .align 1 _Z9selectioniiPdS_S_S__param_5
)
{
	.reg .pred 	%p<12>;
	.reg .b32 	%r<38>;
	.reg .b64 	%rd<26>;
	.reg .b64 	%fd<33>;

	ld.param.u32 	%r24, [_Z9selectioniiPdS_S_S__param_0];
	ld.param.u32 	%r23, [_Z9selectioniiPdS_S_S__param_1];
	ld.param.u64 	%rd9, [_Z9selectioniiPdS_S_S__param_2];
	ld.param.u64 	%rd10, [_Z9selectioniiPdS_S_S__param_3];
	ld.param.u64 	%rd7, [_Z9selectioniiPdS_S_S__param_4];
	ld.param.u64 	%rd8, [_Z9selectioniiPdS_S_S__param_5];
	cvta.to.global.u64 	%rd1, %rd9;
	cvta.to.global.u64 	%rd2, %rd10;
	mov.u32 	%r25, %tid.x;
	mov.u32 	%r26, %ctaid.x;
	mov.u32 	%r27, %ntid.x;
	mad.lo.s32 	%r1, %r26, %r27, %r25;
	setp.ge.s32 	%p1, %r1, %r24;
	@%p1 bra 	$L__BB2_16;
	cvta.to.global.u64 	%rd11, %rd8;
	cvta.to.global.u64 	%rd12, %rd7;
	mul.wide.s32 	%rd13, %r1, 8;
	add.s64 	%rd3, %rd11, %rd13;
	ld.global.f64 	%fd1, [%rd3];
	add.s64 	%rd4, %rd12, %rd13;
	ld.global.f64 	%fd2, [%rd4];
	setp.gt.f64 	%p2, %fd1, %fd2;
	@%p2 bra 	$L__BB2_16;
	setp.lt.s32 	%p3, %r23, 1;
	@%p3 bra 	$L__BB2_15;
	mul.lo.s32 	%r2, %r23, %r1;
	and.b32  	%r3, %r23, 15;
	setp.lt.u32 	%p4, %r23, 16;
	mov.b32 	%r34, 0;
	@%p4 bra 	$L__BB2_6;
	and.b32  	%r34, %r23, 2147483632;
	neg.s32 	%r32, %r34;
	add.s64 	%rd5, %rd2, 64;
	add.s64 	%rd6, %rd1, 64;
	mov.u32 	%r31, %r2;
$L__BB2_5:
	.pragma "nounroll";
	mul.wide.s32 	%rd14, %r31, 8;
	add.s64 	%rd15, %rd5, %rd14;
	add.s64 	%rd16, %rd6, %rd14;
	ld.global.f64 	%fd3, [%rd15+-64];
	st.global.f64 	[%rd16+-64], %fd3;
	ld.global.f64 	%fd4, [%rd15+-56];
	st.global.f64 	[%rd16+-56], %fd4;
	ld.global.f64 	%fd5, [%rd15+-48];
	st.global.f64 	[%rd16+-48], %fd5;
	ld.global.f64 	%fd6, [%rd15+-40];
	st.global.f64 	[%rd16+-40], %fd6;
	ld.global.f64 	%fd7, [%rd15+-32];
	st.global.f64 	[%rd16+-32], %fd7;
	ld.global.f64 	%fd8, [%rd15+-24];
	st.global.f64 	[%rd16+-24], %fd8;
	ld.global.f64 	%fd9, [%rd15+-16];
	st.global.f64 	[%rd16+-16], %fd9;
	ld.global.f64 	%fd10, [%rd15+-8];
	st.global.f64 	[%rd16+-8], %fd10;
	ld.global.f64 	%fd11, [%rd15];
	st.global.f64 	[%rd16], %fd11;
	ld.global.f64 	%fd12, [%rd15+8];
	st.global.f64 	[%rd16+8], %fd12;
	ld.global.f64 	%fd13, [%rd15+16];
	st.global.f64 	[%rd16+16], %fd13;
	ld.global.f64 	%fd14, [%rd15+24];
	st.global.f64 	[%rd16+24], %fd14;
	ld.global.f64 	%fd15, [%rd15+32];
	st.global.f64 	[%rd16+32], %fd15;
	ld.global.f64 	%fd16, [%rd15+40];
	st.global.f64 	[%rd16+40], %fd16;
	ld.global.f64 	%fd17, [%rd15+48];
	st.global.f64 	[%rd16+48], %fd17;
	ld.global.f64 	%fd18, [%rd15+56];
	st.global.f64 	[%rd16+56], %fd18;
	add.s32 	%r32, %r32, 16;
	add.s32 	%r31, %r31, 16;
	setp.ne.s32 	%p5, %r32, 0;
	@%p5 bra 	$L__BB2_5;
$L__BB2_6:
	setp.eq.s32 	%p6, %r3, 0;
	@%p6 bra 	$L__BB2_15;
	and.b32  	%r11, %r23, 7;
	setp.lt.u32 	%p7, %r3, 8;
	@%p7 bra 	$L__BB2_9;
	add.s32 	%r29, %r34, %r2;
	mul.wide.s32 	%rd17, %r29, 8;
	add.s64 	%rd18, %rd2, %rd17;
	ld.global.f64 	%fd19, [%rd18];
	add.s64 	%rd19, %rd1, %rd17;
	st.global.f64 	[%rd19], %fd19;
	ld.global.f64 	%fd20, [%rd18+8];
	st.global.f64 	[%rd19+8], %fd20;
	ld.global.f64 	%fd21, [%rd18+16];
	st.global.f64 	[%rd19+16], %fd21;
	ld.global.f64 	%fd22, [%rd18+24];
	st.global.f64 	[%rd19+24], %fd22;
	ld.global.f64 	%fd23, [%rd18+32];
	st.global.f64 	[%rd19+32], %fd23;
	ld.global.f64 	%fd24, [%rd18+40];
	st.global.f64 	[%rd19+40], %fd24;
	ld.global.f64 	%fd25, [%rd18+48];
	st.global.f64 	[%rd19+48], %fd25;
	ld.global.f64 	%fd26, [%rd18+56];
	st.global.f64 	[%rd19+56], %fd26;
	add.s32 	%r34, %r34, 8;
$L__BB2_9:
	setp.eq.s32 	%p8, %r11, 0;
	@%p8 bra 	$L__BB2_15;
	and.b32  	%r14, %r23, 3;
	setp.lt.u32 	%p9, %r11, 4;
	@%p9 bra 	$L__BB2_12;
	add.s32 	%r30, %r34, %r2;
	mul.wide.s32 	%rd20, %r30, 8;
	add.s64 	%rd21, %rd2, %rd20;
	ld.global.f64 	%fd27, [%rd21];
	add.s64 	%rd22, %rd1, %rd20;
	st.global.f64 	[%rd22], %fd27;
	ld.global.f64 	%fd28, [%rd21+8];
	st.global.f64 	[%rd22+8], %fd28;
	ld.global.f64 	%fd29, [%rd21+16];
	st.global.f64 	[%rd22+16], %fd29;
	ld.global.f64 	%fd30, [%rd21+24];
	st.global.f64 	[%rd22+24], %fd30;
	add.s32 	%r34, %r34, 4;
$L__BB2_12:
	setp.eq.s32 	%p10, %r14, 0;
	@%p10 bra 	$L__BB2_15;
	add.s32 	%r37, %r34, %r2;
	neg.s32 	%r36, %r14;
$L__BB2_14:
	.pragma "nounroll";
	mul.wide.s32 	%rd23, %r37, 8;
	add.s64 	%rd24, %rd1, %rd23;
	add.s64 	%rd25, %rd2, %rd23;
	ld.global.f64 	%fd31, [%rd25];
	st.global.f64 	[%rd24], %fd31;
	add.s32 	%r37, %r37, 1;
	add.s32 	%r36, %r36, 1;
	setp.ne.s32 	%p11, %r36, 0;
	@%p11 bra 	$L__BB2_14;
$L__BB2_15:
	ld.global.f64 	%fd32, [%rd3];
	st.global.f64 	[%rd4], %fd32;
$L__BB2_16:
	ret;

}
.func  (.param .b64 func_retval0) __internal_accurate_pow(
	.param .b64 __internal_accurate_pow_param_0,
	.param .b64 __internal_accurate_pow_param_1
)
{
	.reg .pred 	%p<8>;
	.reg .b32 	%r<49>;
	.reg .b32 	%f<3>;
	.reg .b64 	%fd<109>;

	ld.param.f64 	%fd10, [__internal_accurate_pow_param_0];
	ld.param.f64 	%fd11, [__internal_accurate_pow_param_1];
	{
	.reg .b32 %temp; 
	mov.b64 	{%temp, %r46}, %fd10;
	}
	{
	.reg .b32 %temp; 
	mov.b64 	{%r45, %temp}, %fd10;
	}
	shr.u32 	%r47, %r46, 20;
	setp.gt.u32 	%p1, %r46, 1048575;
	@%p1 bra 	$L__BB3_2;
	mul.f64 	%fd12, %fd10, 0d4350000000000000;
	{
	.reg .b32 %temp; 
	mov.b64 	{%temp, %r46}, %fd12;
	}
	{
	.reg .b32 %temp; 
	mov.b64 	{%r45, %temp}, %fd12;
	}
	shr.u32 	%r16, %r46, 20;
	add.s32 	%r47, %r16, -54;
$L__BB3_2:
	add.s32 	%r48, %r47, -1023;
	and.b32  	%r17, %r46, -2146435073;
	or.b32  	%r18, %r17, 1072693248;
	mov.b64 	%fd107, {%r45, %r18};
	setp.lt.u32 	%p2, %r18, 1073127583;
	@%p2 bra 	$L__BB3_4;
	{
	.reg .b32 %temp; 
	mov.b64 	{%r19, %temp}, %fd107;
	}
	{
	.reg .b32 %temp; 
	mov.b64 	{%temp, %r20}, %fd107;
	}
	add.s32 	%r21, %r20, -1048576;
	mov.b64 	%fd107, {%r19, %r21};
	add.s32 	%r48, %r47, -1022;
$L__BB3_4:
	add.f64 	%fd13, %fd107, 0dBFF0000000000000;
	add.f64 	%fd14, %fd107, 0d3FF0000000000000;
	rcp.approx.ftz.f64 	%fd15, %fd14;
	neg.f64 	%fd16, %fd14;
	fma.rn.f64 	%fd17, %fd16, %fd15, 0d3FF0000000000000;
	fma.rn.f64 	%fd18, %fd17, %fd17, %fd17;
	fma.rn.f64 	%fd19, %fd18, %fd15, %fd15;
	mul.f64 	%fd20, %fd13, %fd19;
	fma.rn.f64 	%fd21, %fd13, %fd19, %fd20;
	mul.f64 	%fd22, %fd21, %fd21;
	fma.rn.f64 	%fd23, %fd22, 0d3EB0F5FF7D2CAFE2, 0d3ED0F5D241AD3B5A;
	fma.rn.f64 	%fd24, %fd23, %fd22, 0d3EF3B20A75488A3F;
	fma.rn.f64 	%fd25, %fd24, %fd22, 0d3F1745CDE4FAECD5;
	fma.rn.f64 	%fd26, %fd25, %fd22, 0d3F3C71C7258A578B;
	fma.rn.f64 	%fd27, %fd26, %fd22, 0d3F6249249242B910;
	fma.rn.f64 	%fd28, %fd27, %fd22, 0d3F89999999999DFB;
	sub.f64 	%fd29, %fd13, %fd21;
	add.f64 	%fd30, %fd29, %fd29;
	neg.f64 	%fd31, %fd21;
	fma.rn.f64 	%fd32, %fd31, %fd13, %fd30;
	mul.f64 	%fd33, %fd19, %fd32;
	fma.rn.f64 	%fd34, %fd22, %fd28, 0d3FB5555555555555;
	mov.f64 	%fd35, 0d3FB5555555555555;
	sub.f64 	%fd36, %fd35, %fd34;
	fma.rn.f64 	%fd37, %fd22, %fd28, %fd36;
	add.f64 	%fd38, %fd37, 0dBC46A4CB00B9E7B0;
	add.f64 	%fd39, %fd34, %fd38;
	sub.f64 	%fd40, %fd34, %fd39;
	add.f64 	%fd41, %fd38, %fd40;
	mul.rn.f64 	%fd42, %fd21, %fd21;
	neg.f64 	%fd43, %fd42;
	fma.rn.f64 	%fd44, %fd21, %fd21, %fd43;
	{
	.reg .b32 %temp; 
	mov.b64 	{%r22, %temp}, %fd33;
	}
	{
	.reg .b32 %temp; 
	mov.b64 	{%temp, %r23}, %fd33;
	}
	add.s32 	%r24, %r23, 1048576;
	mov.b64 	%fd45, {%r22, %r24};
	fma.rn.f64 	%fd46, %fd21, %fd45, %fd44;
	mul.rn.f64 	%fd47, %fd42, %fd21;
	neg.f64 	%fd48, %fd47;
	fma.rn.f64 	%fd49, %fd42, %fd21, %fd48;
	fma.rn.f64 	%fd50, %fd42, %fd33, %fd49;
	fma.rn.f64 	%fd51, %fd46, %fd21, %fd50;
	mul.rn.f64 	%fd52, %fd39, %fd47;
	neg.f64 	%fd53, %fd52;
	fma.rn.f64 	%fd54, %fd39, %fd47, %fd53;
	fma.rn.f64 	%fd55, %fd39, %fd51, %fd54;
	fma.rn.f64 	%fd56, %fd41, %fd47, %fd55;
	add.f64 	%fd57, %fd52, %fd56;
	sub.f64 	%fd58, %fd52, %fd57;
	add.f64 	%fd59, %fd56, %fd58;
	add.f64 	%fd60, %fd21, %fd57;
	sub.f64 	%fd61, %fd21, %fd60;
	add.f64 	%fd62, %fd57, %fd61;
	add.f64 	%fd63, %fd59, %fd62;
	add.f64 	%fd64, %fd33, %fd63;
	add.f64 	%fd65, %fd60, %fd64;
	sub.f64 	%fd66, %fd60, %fd65;
	add.f64 	%fd67, %fd64, %fd66;
	xor.b32  	%r25, %r48, -2147483648;
	mov.b32 	%r26, 1127219200;
	mov.b64 	%fd68, {%r25, %r26};
	mov.b32 	%r27, -2147483648;
	mov.b64 	%fd69, {%r27, %r26};
	sub.f64 	%fd70, %fd68, %fd69;
	fma.rn.f64 	%fd71, %fd70, 0d3FE62E42FEFA39EF, %fd65;
	fma.rn.f64 	%fd72, %fd70, 0dBFE62E42FEFA39EF, %fd71;
	sub.f64 	%fd73, %fd72, %fd65;
	sub.f64 	%fd74, %fd67, %fd73;
	fma.rn.f64 	%fd75, %fd70, 0d3C7ABC9E3B39803F, %fd74;
	add.f64 	%fd76, %fd71, %fd75;
	sub.f64 	%fd77, %fd71, %fd76;
	add.f64 	%fd78, %fd75, %fd77;
	{
	.reg .b32 %temp; 
	mov.b64 	{%temp, %r28}, %fd11;
	}
	{
	.reg .b32 %temp; 
	mov.b64 	{%r29, %temp}, %fd11;
	}
	shl.b32 	%r30, %r28, 1;
	setp.gt.u32 	%p3, %r30, -33554433;
	and.b32  	%r31, %r28, -15728641;
	selp.b32 	%r32, %r31, %r28, %p3;
	mov.b64 	%fd79, {%r29, %r32};
	mul.rn.f64 	%fd80, %fd76, %fd79;
	neg.f64 	%fd81, %fd80;
	fma.rn.f64 	%fd82, %fd76, %fd79, %fd81;
	fma.rn.f64 	%fd83, %fd78, %fd79, %fd82;
	add.f64 	%fd4, %fd80, %fd83;
	sub.f64 	%fd84, %fd80, %fd4;
	add.f64 	%fd5, %fd83, %fd84;
	fma.rn.f64 	%fd85, %fd4, 0d3FF71547652B82FE, 0d4338000000000000;
	{
	.reg .b32 %temp; 
	mov.b64 	{%r13, %temp}, %fd85;
	}
	mov.f64 	%fd86, 0dC338000000000000;
	add.rn.f64 	%fd87, %fd85, %fd86;
	fma.rn.f64 	%fd88, %fd87, 0dBFE62E42FEFA39EF, %fd4;
	fma.rn.f64 	%fd89, %fd87, 0dBC7ABC9E3B39803F, %fd88;
	fma.rn.f64 	%fd90, %fd89, 0d3E5ADE1569CE2BDF, 0d3E928AF3FCA213EA;
	fma.rn.f64 	%fd91, %fd90, %fd89, 0d3EC71DEE62401315;
	fma.rn.f64 	%fd92, %fd91, %fd89, 0d3EFA01997C89EB71;
	fma.rn.f64 	%fd93, %fd92, %fd89, 0d3F2A01A014761F65;
	fma.rn.f64 	%fd94, %fd93, %fd89, 0d3F56C16C1852B7AF;
	fma.rn.f64 	%fd95, %fd94, %fd89, 0d3F81111111122322;
	fma.rn.f64 	%fd96, %fd95, %fd89, 0d3FA55555555502A1;
	fma.rn.f64 	%fd97, %fd96, %fd89, 0d3FC5555555555511;
	fma.rn.f64 	%fd98, %fd97, %fd89, 0d3FE000000000000B;
	fma.rn.f64 	%fd99, %fd98, %fd89, 0d3FF0000000000000;
	fma.rn.f64 	%fd100, %fd99, %fd89, 0d3FF0000000000000;
	{
	.reg .b32 %temp; 
	mov.b64 	{%r14, %temp}, %fd100;
	}
	{
	.reg .b32 %temp; 
	mov.b64 	{%temp, %r15}, %fd100;
	}
	shl.b32 	%r33, %r13, 20;
	add.s32 	%r34, %r33, %r15;
	mov.b64 	%fd108, {%r14, %r34};
	{
	.reg .b32 %temp; 
	mov.b64 	{%temp, %r35}, %fd4;
	}
	mov.b32 	%f2, %r35;
	abs.f32 	%f1, %f2;
	setp.lt.f32 	%p4, %f1, 0f4086232B;
	@%p4 bra 	$L__BB3_7;
	setp.lt.f64 	%p5, %fd4, 0d0000000000000000;
	add.f64 	%fd101, %fd4, 0d7FF0000000000000;
	selp.f64 	%fd108, 0d0000000000000000, %fd101, %p5;
	setp.geu.f32 	%p6, %f1, 0f40874800;
	@%p6 bra 	$L__BB3_7;
	shr.u32 	%r36, %r13, 31;
	add.s32 	%r37, %r13, %r36;
	shr.s32 	%r38, %r37, 1;
	shl.b32 	%r39, %r38, 20;
	add.s32 	%r40, %r15, %r39;
	mov.b64 	%fd102, {%r14, %r40};
	sub.s32 	%r41, %r13, %r38;
	shl.b32 	%r42, %r41, 20;
	add.s32 	%r43, %r42, 1072693248;
	mov.b32 	%r44, 0;
	mov.b64 	%fd103, {%r44, %r43};
	mul.f64 	%fd108, %fd103, %fd102;
$L__BB3_7:
	abs.f64 	%fd104, %fd108;
	setp.eq.f64 	%p7, %fd104, 0d7FF0000000000000;
	fma.rn.f64 	%fd105, %fd108, %fd5, %fd108;
	selp.f64 	%fd106, %fd108, %fd105, %p7;
	st.param.f64 	[func_retval0], %fd106;
	ret;

}


// ===== COMPILED SASS (sm_100) =====

	.target	sm_100

	.elftype	@"ET_EXEC"


//--------------------- .note.nv.tkinfo           --------------------------
	.section	.note.nv.tkinfo,"",@"SHT_NOTE"
	.sectionflags	@"SHF_NOTE_NV_TKINFO"
	.tkinfo
        /*0018*/ 	.word	0x00000002
        /*0030*/ 	.string	""
        /*0030*/ 	.string	"ptxas"
        /*0030*/ 	.string	"Cuda compilation tools, release 13.0, V13.0.88"
        /*0030*/ 	.string	"Build cuda_13.0.r13.0/compiler.36424714_0"
        /*0030*/ 	.string	"-arch sm_100 -m 64 "



//--------------------- .note.nv.cuinfo           --------------------------
	.section	.note.nv.cuinfo,"",@"SHT_NOTE"
	.sectionflags	@"SHF_NOTE_NV_CUINFO"
        /*0018*/ 	.short	0x0002
        /*001a*/ 	.short	0x0064
        /*001c*/ 	.short	0x0082
	.zero		2


//--------------------- .nv.info                  --------------------------
	.section	.nv.info,"",@"SHT_CUDA_INFO"
	.align	4


	//----- nvinfo : EIATTR_REGCOUNT
	.align		4
        /*0000*/ 	.byte	0x04, 0x2f
        /*0002*/ 	.short	(.L_1 - .L_0)
	.align		4
.L_0:
        /*0004*/ 	.word	index@(_Z12costFunction5paramPdS0_S0_S0_)
        /*0008*/ 	.word	0x0000004e


	//----- nvinfo : EIATTR_FRAME_SIZE
	.align		4
.L_1:
        /*000c*/ 	.byte	0x04, 0x11
        /*000e*/ 	.short	(.L_3 - .L_2)
	.align		4
.L_2:
        /*0010*/ 	.word	index@($_Z12costFunction5paramPdS0_S0_S0_$__internal_accurate_pow)
        /*0014*/ 	.word	0x00000000


	//----- nvinfo : EIATTR_FRAME_SIZE
	.align		4
.L_3:
        /*0018*/ 	.byte	0x04, 0x11
        /*001a*/ 	.short	(.L_5 - .L_4)
	.align		4
.L_4:
        /*001c*/ 	.word	index@($__internal_1_$__cuda_sm20_dsqrt_rn_f64_mediumpath_v1)
        /*0020*/ 	.word	0x00000000


	//----- nvinfo : EIATTR_FRAME_SIZE
	.align		4
.L_5:
        /*0024*/ 	.byte	0x04, 0x11
        /*0026*/ 	.short	(.L_7 - .L_6)
	.align		4
.L_6:
        /*0028*/ 	.word	index@($__internal_0_$__cuda_sm20_div_rn_f64_full)
        /*002c*/ 	.word	0x00000000


	//----- nvinfo : EIATTR_FRAME_SIZE
	.align		4
.L_7:
        /*0030*/ 	.byte	0x04, 0x11
        /*0032*/ 	.short	(.L_9 - .L_8)
	.align		4
.L_8:
        /*0034*/ 	.word	index@(_Z12costFunction5paramPdS0_S0_S0_)
        /*0038*/ 	.word	0x00000000


	//----- nvinfo : EIATTR_REGCOUNT
	.align		4
.L_9:
        /*003c*/ 	.byte	0x04, 0x2f
        /*003e*/ 	.short	(.L_11 - .L_10)
	.align		4
.L_10:
        /*0040*/ 	.word	index@(_Z13newPopulationiiddPdP4int3S_S_S_S_)
        /*0044*/ 	.word	0x00000028


	//----- nvinfo : EIATTR_FRAME_SIZE
	.align		4
.L_11:
        /*0048*/ 	.byte	0x04, 0x11
        /*004a*/ 	.short	(.L_13 - .L_12)
	.align		4
.L_12:
        /*004c*/ 	.word	index@(_Z13newPopulationiiddPdP4int3S_S_S_S_)
        /*0050*/ 	.word	0x00000000


	//----- nvinfo : EIATTR_REGCOUNT
	.align		4
.L_13:
        /*0054*/ 	.byte	0x04, 0x2f
        /*0056*/ 	.short	(.L_15 - .L_14)
	.align		4
.L_14:
        /*0058*/ 	.word	index@(_Z9selectioniiPdS_S_S_)
        /*005c*/ 	.word	0x0000001a


	//----- nvinfo : EIATTR_FRAME_SIZE
	.align		4
.L_15:
        /*0060*/ 	.byte	0x04, 0x11
        /*0062*/ 	.short	(.L_17 - .L_16)
	.align		4
.L_16:
        /*0064*/ 	.word	index@(_Z9selectioniiPdS_S_S_)
        /*0068*/ 	.word	0x00000000


	//----- nvinfo : EIATTR_MIN_STACK_SIZE
	.align		4
.L_17:
        /*006c*/ 	.byte	0x04, 0x12
        /*006e*/ 	.short	(.L_19 - .L_18)
	.align		4
.L_18:
        /*0070*/ 	.word	index@(_Z9selectioniiPdS_S_S_)
        /*0074*/ 	.word	0x00000000


	//----- nvinfo : EIATTR_MIN_STACK_SIZE
	.align		4
.L_19:
        /*0078*/ 	.byte	0x04, 0x12
        /*007a*/ 	.short	(.L_21 - .L_20)
	.align		4
.L_20:
        /*007c*/ 	.word	index@(_Z13newPopulationiiddPdP4int3S_S_S_S_)
        /*0080*/ 	.word	0x00000000


	//----- nvinfo : EIATTR_MIN_STACK_SIZE
	.align		4
.L_21:
        /*0084*/ 	.byte	0x04, 0x12
        /*0086*/ 	.short	(.L_23 - .L_22)
	.align		4
.L_22:
        /*0088*/ 	.word	index@(_Z12costFunction5paramPdS0_S0_S0_)
        /*008c*/ 	.word	0x00000000
.L_23:


//--------------------- .nv.compat                --------------------------
	.section	.nv.compat,"",@"SHT_CUDA_COMPAT_INFO"
	.align	4
        /*0000*/ 	.byte	0x02, 0x09, 0x00, 0x00, 0x02, 0x02, 0x01, 0x00, 0x02, 0x05, 0x05, 0x00, 0x03, 0x07, 0x01, 0x01
        /*0010*/ 	.byte	0x02, 0x03, 0x00, 0x00, 0x02, 0x06, 0x01, 0x00, 0x04, 0x0b, 0x08, 0x00, 0x01, 0x00, 0x00, 0x00
        /*0020*/ 	.byte	0x00, 0x00, 0x00, 0x00


//--------------------- .nv.info._Z9selectioniiPdS_S_S_ --------------------------
	.section	.nv.info._Z9selectioniiPdS_S_S_,"",@"SHT_CUDA_INFO"
	.sectionflags	@""
	.align	4


	//----- nvinfo : EIATTR_CUDA_API_VERSION
	.align		4
        /*0000*/ 	.byte	0x04, 0x37
        /*0002*/ 	.short	(.L_25 - .L_24)
.L_24:
        /*0004*/ 	.word	0x00000082


	//----- nvinfo : EIATTR_KPARAM_INFO
	.align		4
.L_25:
        /*0008*/ 	.byte	0x04, 0x17
        /*000a*/ 	.short	(.L_27 - .L_26)
.L_26:
        /*000c*/ 	.word	0x00000000
        /*0010*/ 	.short	0x0005
        /*0012*/ 	.short	0x0020
        /*0014*/ 	.byte	0x00, 0xf5, 0x21, 0x00


	//----- nvinfo : EIATTR_KPARAM_INFO
	.align		4
.L_27:
        /*0018*/ 	.byte	0x04, 0x17
        /*001a*/ 	.short	(.L_29 - .L_28)
.L_28:
        /*001c*/ 	.word	0x00000000
        /*0020*/ 	.short	0x0004
        /*0022*/ 	.short	0x0018
        /*0024*/ 	.byte	0x00, 0xf5, 0x21, 0x00


	//----- nvinfo : EIATTR_KPARAM_INFO
	.align		4
.L_29:
        /*0028*/ 	.byte	0x04, 0x17
        /*002a*/ 	.short	(.L_31 - .L_30)
.L_30:
        /*002c*/ 	.word	0x00000000
        /*0030*/ 	.short	0x0003
        /*0032*/ 	.short	0x0010
        /*0034*/ 	.byte	0x00, 0xf5, 0x21, 0x00


	//----- nvinfo : EIATTR_KPARAM_INFO
	.align		4
.L_31:
        /*0038*/ 	.byte	0x04, 0x17
        /*003a*/ 	.short	(.L_33 - .L_32)
.L_32:
        /*003c*/ 	.word	0x00000000
        /*0040*/ 	.short	0x0002
        /*0042*/ 	.short	0x0008
        /*0044*/ 	.byte	0x00, 0xf5, 0x21, 0x00


	//----- nvinfo : EIATTR_KPARAM_INFO
	.align		4
.L_33:
        /*0048*/ 	.byte	0x04, 0x17
        /*004a*/ 	.short	(.L_35 - .L_34)
.L_34:
        /*004c*/ 	.word	0x00000000
        /*0050*/ 	.short	0x0001
        /*0052*/ 	.short	0x0004
        /*0054*/ 	.byte	0x00, 0xf0, 0x11, 0x00


	//----- nvinfo : EIATTR_KPARAM_INFO
	.align		4
.L_35:
        /*0058*/ 	.byte	0x04, 0x17
        /*005a*/ 	.short	(.L_37 - .L_36)
.L_36:
        /*005c*/ 	.word	0x00000000
        /*0060*/ 	.short	0x0000
        /*0062*/ 	.short	0x0000
        /*0064*/ 	.byte	0x00, 0xf0, 0x11, 0x00


	//----- nvinfo : EIATTR_SPARSE_MMA_MASK
	.align		4
.L_37:
        /*0068*/ 	.byte	0x03, 0x50
        /*006a*/ 	.short	0x0000


	//----- nvinfo : EIATTR_MAXREG_COUNT
	.align		4
        /*006c*/ 	.byte	0x03, 0x1b
        /*006e*/ 	.short	0x00ff


	//----- nvinfo : EIATTR_MERCURY_ISA_VERSION
	.align		4
        /*0070*/ 	.byte	0x03, 0x5f
        /*0072*/ 	.short	0x0101


	//----- nvinfo : EIATTR_VRC_CTA_INIT_COUNT
	.align		4
        /*0074*/ 	.byte	0x02, 0x4a
	.zero		1
	.zero		1


	//----- nvinfo : EIATTR_EXIT_INSTR_OFFSETS
	.align		4
        /*0078*/ 	.byte	0x04, 0x1c
        /*007a*/ 	.short	(.L_39 - .L_38)


	//   ....[0]....
.L_38:
        /*007c*/ 	.word	0x00000070


	//   ....[1]....
        /*0080*/ 	.word	0x00000100


	//   ....[2]....
        /*0084*/ 	.word	0x000008a0


	//----- nvinfo : EIATTR_CBANK_PARAM_SIZE
	.align		4
.L_39:
        /*0088*/ 	.byte	0x03, 0x19
        /*008a*/ 	.short	0x0028


	//----- nvinfo : EIATTR_PARAM_CBANK
	.align		4
        /*008c*/ 	.byte	0x04, 0x0a
        /*008e*/ 	.short	(.L_41 - .L_40)
	.align		4
.L_40:
        /*0090*/ 	.word	index@(.nv.constant0._Z9selectioniiPdS_S_S_)
        /*0094*/ 	.short	0x0380
        /*0096*/ 	.short	0x0028


	//----- nvinfo : EIATTR_SW_WAR
	.align		4
.L_41:
        /*0098*/ 	.byte	0x04, 0x36
        /*009a*/ 	.short	(.L_43 - .L_42)
.L_42:
        /*009c*/ 	.word	0x00000008
.L_43:


//--------------------- .nv.info._Z13newPopulationiiddPdP4int3S_S_S_S_ --------------------------
	.section	.nv.info._Z13newPopulationiiddPdP4int3S_S_S_S_,"",@"SHT_CUDA_INFO"
	.sectionflags	@""
	.align	4


	//----- nvinfo : EIATTR_CUDA_API_VERSION
	.align		4
        /*0000*/ 	.byte	0x04, 0x37
        /*0002*/ 	.short	(.L_45 - .L_44)
.L_44:
        /*0004*/ 	.word	0x00000082


	//----- nvinfo : EIATTR_KPARAM_INFO
	.align		4
.L_45:
        /*0008*/ 	.byte	0x04, 0x17
        /*000a*/ 	.short	(.L_47 - .L_46)
.L_46:
        /*000c*/ 	.word	0x00000000
        /*0010*/ 	.short	0x0009
        /*0012*/ 	.short	0x0040
        /*0014*/ 	.byte	0x00, 0xf5, 0x21, 0x00


	//----- nvinfo : EIATTR_KPARAM_INFO
	.align		4
.L_47:
        /*0018*/ 	.byte	0x04, 0x17
        /*001a*/ 	.short	(.L_49 - .L_48)
.L_48:
        /*001c*/ 	.word	0x00000000
        /*0020*/ 	.short	0x0008
        /*0022*/ 	.short	0x0038
        /*0024*/ 	.byte	0x00, 0xf5, 0x21, 0x00


	//----- nvinfo : EIATTR_KPARAM_INFO
	.align		4
.L_49:
        /*0028*/ 	.byte	0x04, 0x17
        /*002a*/ 	.short	(.L_51 - .L_50)
.L_50:
        /*002c*/ 	.word	0x00000000
        /*0030*/ 	.short	0x0007
        /*0032*/ 	.short	0x0030
        /*0034*/ 	.byte	0x00, 0xf5, 0x21, 0x00


	//----- nvinfo : EIATTR_KPARAM_INFO
	.align		4
.L_51:
        /*0038*/ 	.byte	0x04, 0x17
        /*003a*/ 	.short	(.L_53 - .L_52)
.L_52:
        /*003c*/ 	.word	0x00000000
        /*0040*/ 	.short	0x0006
        /*0042*/ 	.short	0x0028
        /*0044*/ 	.byte	0x00, 0xf5, 0x21, 0x00


	//----- nvinfo : EIATTR_KPARAM_INFO
	.align		4
.L_53:
        /*0048*/ 	.byte	0x04, 0x17
        /*004a*/ 	.short	(.L_55 - .L_54)
.L_54:
        /*004c*/ 	.word	0x00000000
        /*0050*/ 	.short	0x0005
        /*0052*/ 	.short	0x0020
        /*0054*/ 	.byte	0x00, 0xf5, 0x21, 0x00


	//----- nvinfo : EIATTR_KPARAM_INFO
	.align		4
.L_55:
        /*0058*/ 	.byte	0x04, 0x17
        /*005a*/ 	.short	(.L_57 - .L_56)
.L_56:
        /*005c*/ 	.word	0x00000000
        /*0060*/ 	.short	0x0004
        /*0062*/ 	.short	0x0018
        /*0064*/ 	.byte	0x00, 0xf5, 0x21, 0x00


	//----- nvinfo : EIATTR_KPARAM_INFO
	.align		4
.L_57:
        /*0068*/ 	.byte	0x04, 0x17
        /*006a*/ 	.short	(.L_59 - .L_58)
.L_58:
        /*006c*/ 	.word	0x00000000
        /*0070*/ 	.short	0x0003
        /*0072*/ 	.short	0x0010
        /*0074*/ 	.byte	0x00, 0xf0, 0x21, 0x00


	//----- nvinfo : EIATTR_KPARAM_INFO
	.align		4
.L_59:
        /*0078*/ 	.byte	0x04, 0x17
        /*007a*/ 	.short	(.L_61 - .L_60)
.L_60:
        /*007c*/ 	.word	0x00000000
        /*0080*/ 	.short	0x0002
        /*0082*/ 	.short	0x0008
        /*0084*/ 	.byte	0x00, 0xf0, 0x21, 0x00


	//----- nvinfo : EIATTR_KPARAM_INFO
	.align		4
.L_61:
        /*0088*/ 	.byte	0x04, 0x17
        /*008a*/ 	.short	(.L_63 - .L_62)
.L_62:
        /*008c*/ 	.word	0x00000000
        /*0090*/ 	.short	0x0001
        /*0092*/ 	.short	0x0004
        /*0094*/ 	.byte	0x00, 0xf0, 0x11, 0x00


	//----- nvinfo : EIATTR_KPARAM_INFO
	.align		4
.L_63:
        /*0098*/ 	.byte	0x04, 0x17
        /*009a*/ 	.short	(.L_65 - .L_64)
.L_64:
        /*009c*/ 	.word	0x00000000
        /*00a0*/ 	.short	0x0000
        /*00a2*/ 	.short	0x0000
        /*00a4*/ 	.byte	0x00, 0xf0, 0x11, 0x00


	//----- nvinfo : EIATTR_SPARSE_MMA_MASK
	.align		4
.L_65:
        /*00a8*/ 	.byte	0x03, 0x50
        /*00aa*/ 	.short	0x0000


	//----- nvinfo : EIATTR_MAXREG_COUNT
	.align		4
        /*00ac*/ 	.byte	0x03, 0x1b
        /*00ae*/ 	.short	0x00ff


	//----- nvinfo : EIATTR_MERCURY_ISA_VERSION
	.align		4
        /*00b0*/ 	.byte	0x03, 0x5f
        /*00b2*/ 	.short	0x0101


	//----- nvinfo : EIATTR_VRC_CTA_INIT_COUNT
	.align		4
        /*00b4*/ 	.byte	0x02, 0x4a
	.zero		1
	.zero		1


	//----- nvinfo : EIATTR_EXIT_INSTR_OFFSETS
	.align		4
        /*00b8*/ 	.byte	0x04, 0x1c
        /*00ba*/ 	.short	(.L_67 - .L_66)


	//   ....[0]....
.L_66:
        /*00bc*/ 	.word	0x00000070


	//   ....[1]....
        /*00c0*/ 	.word	0x00000f70


	//   ....[2]....
        /*00c4*/ 	.word	0x00001230


	//----- nvinfo : EIATTR_CRS_STACK_SIZE
	.align		4
.L_67:
        /*00c8*/ 	.byte	0x04, 0x1e
        /*00ca*/ 	.short	(.L_69 - .L_68)
.L_68:
        /*00cc*/ 	.word	0x00000000


	//----- nvinfo : EIATTR_CBANK_PARAM_SIZE
	.align		4
.L_69:
        /*00d0*/ 	.byte	0x03, 0x19
        /*00d2*/ 	.short	0x0048


	//----- nvinfo : EIATTR_PARAM_CBANK
	.align		4
        /*00d4*/ 	.byte	0x04, 0x0a
        /*00d6*/ 	.short	(.L_71 - .L_70)
	.align		4
.L_70:
        /*00d8*/ 	.word	index@(.nv.constant0._Z13newPopulationiiddPdP4int3S_S_S_S_)
        /*00dc*/ 	.short	0x0380
        /*00de*/ 	.short	0x0048


	//----- nvinfo : EIATTR_SW_WAR
	.align		4
.L_71:
        /*00e0*/ 	.byte	0x04, 0x36
        /*00e2*/ 	.short	(.L_73 - .L_72)
.L_72:
        /*00e4*/ 	.word	0x00000008
.L_73:


//--------------------- .nv.info._Z12costFunction5paramPdS0_S0_S0_ --------------------------
	.section	.nv.info._Z12costFunction5paramPdS0_S0_S0_,"",@"SHT_CUDA_INFO"
	.sectionflags	@""
	.align	4


	//----- nvinfo : EIATTR_CUDA_API_VERSION
	.align		4
        /*0000*/ 	.byte	0x04, 0x37
        /*0002*/ 	.short	(.L_75 - .L_74)
.L_74:
        /*0004*/ 	.word	0x00000082


	//----- nvinfo : EIATTR_KPARAM_INFO
	.align		4
.L_75:
        /*0008*/ 	.byte	0x04, 0x17
        /*000a*/ 	.short	(.L_77 - .L_76)
.L_76:
        /*000c*/ 	.word	0x00000000
        /*0010*/ 	.short	0x0004
        /*0012*/ 	.short	0x0060
        /*0014*/ 	.byte	0x00, 0xf5, 0x21, 0x00


	//----- nvinfo : EIATTR_KPARAM_INFO
	.align		4
.L_77:
        /*0018*/ 	.byte	0x04, 0x17
        /*001a*/ 	.short	(.L_79 - .L_78)
.L_78:
        /*001c*/ 	.word	0x00000000
        /*0020*/ 	.short	0x0003
        /*0022*/ 	.short	0x0058
        /*0024*/ 	.byte	0x00, 0xf5, 0x21, 0x00


	//----- nvinfo : EIATTR_KPARAM_INFO
	.align		4
.L_79:
        /*0028*/ 	.byte	0x04, 0x17
        /*002a*/ 	.short	(.L_81 - .L_80)
.L_80:
        /*002c*/ 	.word	0x00000000
        /*0030*/ 	.short	0x0002
        /*0032*/ 	.short	0x0050
        /*0034*/ 	.byte	0x00, 0xf5, 0x21, 0x00


	//----- nvinfo : EIATTR_KPARAM_INFO
	.align		4
.L_81:
        /*0038*/ 	.byte	0x04, 0x17
        /*003a*/ 	.short	(.L_83 - .L_82)
.L_82:
        /*003c*/ 	.word	0x00000000
        /*0040*/ 	.short	0x0001
        /*0042*/ 	.short	0x0048
        /*0044*/ 	.byte	0x00, 0xf5, 0x21, 0x00


	//----- nvinfo : EIATTR_KPARAM_INFO
	.align		4
.L_83:
        /*0048*/ 	.byte	0x04, 0x17
        /*004a*/ 	.short	(.L_85 - .L_84)
.L_84:
        /*004c*/ 	.word	0x00000000
        /*0050*/ 	.short	0x0000
        /*0052*/ 	.short	0x0000
        /*0054*/ 	.byte	0x00, 0xf0, 0x21, 0x01


	//----- nvinfo : EIATTR_SPARSE_MMA_MASK
	.align		4
.L_85:
        /*0058*/ 	.byte	0x03, 0x50
        /*005a*/ 	.short	0x0000


	//----- nvinfo : EIATTR_MAXREG_COUNT
	.align		4
        /*005c*/ 	.byte	0x03, 0x1b
        /*005e*/ 	.short	0x00ff


	//----- nvinfo : EIATTR_MERCURY_ISA_VERSION
	.align		4
        /*0060*/ 	.byte	0x03, 0x5f
        /*0062*/ 	.short	0x0101


	//----- nvinfo : EIATTR_VRC_CTA_INIT_COUNT
	.align		4
        /*0064*/ 	.byte	0x02, 0x4a
	.zero		1
	.zero		1


	//----- nvinfo : EIATTR_EXIT_INSTR_OFFSETS
	.align		4
        /*0068*/ 	.byte	0x04, 0x1c
        /*006a*/ 	.short	(.L_87 - .L_86)


	//   ....[0]....
.L_86:
        /*006c*/ 	.word	0x00000070


	//   ....[1]....
        /*0070*/ 	.word	0x00005780


	//----- nvinfo : EIATTR_CRS_STACK_SIZE
	.align		4
.L_87:
        /*0074*/ 	.byte	0x04, 0x1e
        /*0076*/ 	.short	(.L_89 - .L_88)
.L_88:
        /*0078*/ 	.word	0x00000000


	//----- nvinfo : EIATTR_CBANK_PARAM_SIZE
	.align		4
.L_89:
        /*007c*/ 	.byte	0x03, 0x19
        /*007e*/ 	.short	0x0068


	//----- nvinfo : EIATTR_PARAM_CBANK
	.align		4
        /*0080*/ 	.byte	0x04, 0x0a
        /*0082*/ 	.short	(.L_91 - .L_90)
	.align		4
.L_90:
        /*0084*/ 	.word	index@(.nv.constant0._Z12costFunction5paramPdS0_S0_S0_)
        /*0088*/ 	.short	0x0380
        /*008a*/ 	.short	0x0068


	//----- nvinfo : EIATTR_SW_WAR
	.align		4
.L_91:
        /*008c*/ 	.byte	0x04, 0x36
        /*008e*/ 	.short	(.L_93 - .L_92)
.L_92:
        /*0090*/ 	.word	0x00000008
.L_93:


//--------------------- .nv.callgraph             --------------------------
	.section	.nv.callgraph,"",@"SHT_CUDA_CALLGRAPH"
	.align	4
	.sectionentsize	8
	.align		4
        /*0000*/ 	.word	0x00000000
	.align		4
        /*0004*/ 	.word	0xffffffff
	.align		4
        /*0008*/ 	.word	0x00000000
	.align		4
        /*000c*/ 	.word	0xfffffffe
	.align		4
        /*0010*/ 	.word	0x00000000
	.align		4
        /*0014*/ 	.word	0xfffffffd
	.align		4
        /*0018*/ 	.word	0x00000000
	.align		4
        /*001c*/ 	.word	0xfffffffc


//--------------------- .text._Z9selectioniiPdS_S_S_ --------------------------
	.section	.text._Z9selectioniiPdS_S_S_,"ax",@progbits
	.align	128
        .global         _Z9selectioniiPdS_S_S_
        .type           _Z9selectioniiPdS_S_S_,@function
        .size           _Z9selectioniiPdS_S_S_,(.L_x_140 - _Z9selectioniiPdS_S_S_)
        .other          _Z9selectioniiPdS_S_S_,@"STO_CUDA_ENTRY STV_DEFAULT"
_Z9selectioniiPdS_S_S_:
.text._Z9selectioniiPdS_S_S_:
[----:B------:R-:W-:Y:S01]  /*0000*/  LDC R1, c[0x0][0x37c] ;  /* 0x0000df00ff017b82 */ /* 0x000fe20000000800 */
[----:B------:R-:W0:Y:S07]  /*0010*/  S2R R11, SR_TID.X ;  /* 0x00000000000b7919 */ /* 0x000e2e0000002100 */
[----:B------:R-:W0:Y:S01]  /*0020*/  S2UR UR4, SR_CTAID.X ;  /* 0x00000000000479c3 */ /* 0x000e220000002500 */
[----:B------:R-:W1:Y:S07]  /*0030*/  LDCU UR5, c[0x0][0x380] ;  /* 0x00007000ff0577ac */ /* 0x000e6e0008000800 */
[----:B------:R-:W0:Y:S02]  /*0040*/  LDC R0, c[0x0][0x360] ;  /* 0x0000d800ff007b82 */ /* 0x000e240000000800 */
[----:B0-----:R-:W-:-:S05]  /*0050*/  IMAD R11, R0, UR4, R11 ;  /* 0x00000004000b7c24 */ /* 0x001fca000f8e020b */
[----:B-1----:R-:W-:-:S13]  /*0060*/  ISETP.GE.AND P0, PT, R11, UR5, PT ;  /* 0x000000050b007c0c */ /* 0x002fda000bf06270 */
[----:B------:R-:W-:Y:S05]  /*0070*/  @P0 EXIT ;  /* 0x000000000000094d */ /* 0x000fea0003800000 */
[----:B------:R-:W0:Y:S01]  /*0080*/  LDC.64 R2, c[0x0][0x3a0] ;  /* 0x0000e800ff027b82 */ /* 0x000e220000000a00 */
[----:B------:R-:W1:Y:S07]  /*0090*/  LDCU.64 UR16, c[0x0][0x358] ;  /* 0x00006b00ff1077ac */ /* 0x000e6e0008000a00 */
[----:B------:R-:W2:Y:S01]  /*00a0*/  LDC.64 R4, c[0x0][0x398] ;  /* 0x0000e600ff047b82 */ /* 0x000ea20000000a00 */
[----:B0-----:R-:W-:-:S05]  /*00b0*/  IMAD.WIDE R2, R11, 0x8, R2 ;  /* 0x000000080b027825 */ /* 0x001fca00078e0202 */
[----:B-1----:R-:W3:Y:S01]  /*00c0*/  LDG.E.64 R6, desc[UR16][R2.64] ;  /* 0x0000001002067981 */ /* 0x002ee2000c1e1b00 */
[----:B--2---:R-:W-:-:S05]  /*00d0*/  IMAD.WIDE R4, R11, 0x8, R4 ;  /* 0x000000080b047825 */ /* 0x004fca00078e0204 */
[----:B------:R-:W3:Y:S02]  /*00e0*/  LDG.E.64 R8, desc[UR16][R4.64] ;  /* 0x0000001004087981 */ /* 0x000ee4000c1e1b00 */
[----:B---3--:R-:W-:-:S14]  /*00f0*/  DSETP.GT.AND P0, PT, R6, R8, PT ;  /* 0x000000080600722a */ /* 0x008fdc0003f04000 */
[----:B------:R-:W-:Y:S05]  /*0100*/  @P0 EXIT ;  /* 0x000000000000094d */ /* 0x000fea0003800000 */
[----:B------:R-:W0:Y:S02]  /*0110*/  LDCU UR9, c[0x0][0x384] ;  /* 0x00007080ff0977ac */ /* 0x000e240008000800 */
[----:B0-----:R-:W-:-:S09]  /*0120*/  UISETP.GE.AND UP0, UPT, UR9, 0x1, UPT ;  /* 0x000000010900788c */ /* 0x001fd2000bf06270 */
[----:B------:R-:W-:Y:S05]  /*0130*/  BRA.U !UP0, `(.L_x_0) ;  /* 0x0000000508d07547 */ /* 0x000fea000b800000 */
[----:B------:R-:W-:Y:S02]  /*0140*/  UISETP.GE.U32.AND UP1, UPT, UR9, 0x10, UPT ;  /* 0x000000100900788c */ /* 0x000fe4000bf26070 */
[----:B------:R-:W-:Y:S01]  /*0150*/  IMAD R0, R11, UR9, RZ ;  /* 0x000000090b007c24 */ /* 0x000fe2000f8e02ff */
[----:B------:R-:W-:Y:S01]  /*0160*/  ULOP3.LUT UR14, UR9, 0xf, URZ, 0xc0, !UPT ;  /* 0x0000000f090e7892 */ /* 0x000fe2000f8ec0ff */
[----:B------:R-:W-:-:S03]  /*0170*/  UMOV UR4, URZ ;  /* 0x000000ff00047c82 */ /* 0x000fc60008000000 */
[----:B------:R-:W-:Y:S02]  /*0180*/  UISETP.NE.AND UP0, UPT, UR14, URZ, UPT ;  /* 0x000000ff0e00728c */ /* 0x000fe4000bf05270 */
[----:B------:R-:W-:Y:S09]  /*0190*/  BRA.U !UP1, `(.L_x_1) ;  /* 0x0000000109cc7547 */ /* 0x000ff2000b800000 */
[----:B------:R-:W0:Y:S01]  /*01a0*/  LDCU.64 UR10, c[0x0][0x390] ;  /* 0x00007200ff0a77ac */ /* 0x000e220008000a00 */
[----:B------:R-:W-:Y:S01]  /*01b0*/  MOV R10, R0 ;  /* 0x00000000000a7202 */ /* 0x000fe20000000f00 */
[----:B------:R-:W1:Y:S01]  /*01c0*/  LDCU.64 UR12, c[0x0][0x388] ;  /* 0x00007100ff0c77ac */ /* 0x000e620008000a00 */
[----:B------:R-:W-:Y:S02]  /*01d0*/  ULOP3.LUT UR4, UR9, 0x7ffffff0, URZ, 0xc0, !UPT ;  /* 0x7ffffff009047892 */ /* 0x000fe4000f8ec0ff */
[----:B0-----:R-:W-:Y:S02]  /*01e0*/  UIADD3 UR7, UP1, UPT, UR10, 0x40, URZ ;  /* 0x000000400a077890 */ /* 0x001fe4000ff3e0ff */
[----:B------:R-:W-:Y:S02]  /*01f0*/  UIADD3 UR10, UPT, UPT, -UR4, URZ, URZ ;  /* 0x000000ff040a7290 */ /* 0x000fe4000fffe1ff */
[----:B-1----:R-:W-:Y:S02]  /*0200*/  UIADD3 UR5, UP2, UPT, UR12, 0x40, URZ ;  /* 0x000000400c057890 */ /* 0x002fe4000ff5e0ff */
[----:B------:R-:W-:-:S02]  /*0210*/  UIADD3.X UR8, UPT, UPT, URZ, UR11, URZ, UP1, !UPT ;  /* 0x0000000bff087290 */ /* 0x000fc40008ffe4ff */
[----:B------:R-:W-:-:S12]  /*0220*/  UIADD3.X UR6, UPT, UPT, URZ, UR13, URZ, UP2, !UPT ;  /* 0x0000000dff067290 */ /* 0x000fd800097fe4ff */
.L_x_2:
[----:B------:R-:W-:Y:S02]  /*0230*/  MOV R8, UR7 ;  /* 0x0000000700087c02 */ /* 0x000fe40008000f00 */
[----:B------:R-:W-:-:S03]  /*0240*/  MOV R9, UR8 ;  /* 0x0000000800097c02 */ /* 0x000fc60008000f00 */
[----:B------:R-:W-:-:S05]  /*0250*/  IMAD.WIDE R8, R10, 0x8, R8 ;  /* 0x000000080a087825 */ /* 0x000fca00078e0208 */
[----:B----4-:R-:W2:Y:S01]  /*0260*/  LDG.E.64 R12, desc[UR16][R8.64+-0x40] ;  /* 0xffffc010080c7981 */ /* 0x010ea2000c1e1b00 */
[----:B------:R-:W-:Y:S02]  /*0270*/  MOV R6, UR5 ;  /* 0x0000000500067c02 */ /* 0x000fe40008000f00 */
[----:B------:R-:W-:-:S03]  /*0280*/  MOV R7, UR6 ;  /* 0x0000000600077c02 */ /* 0x000fc60008000f00 */
[----:B------:R-:W-:-:S05]  /*0290*/  IMAD.WIDE R6, R10, 0x8, R6 ;  /* 0x000000080a067825 */ /* 0x000fca00078e0206 */
[----:B--2---:R0:W-:Y:S04]  /*02a0*/  STG.E.64 desc[UR16][R6.64+-0x40], R12 ;  /* 0xffffc00c06007986 */ /* 0x0041e8000c101b10 */
[----:B------:R-:W2:Y:S04]  /*02b0*/  LDG.E.64 R14, desc[UR16][R8.64+-0x38] ;  /* 0xffffc810080e7981 */ /* 0x000ea8000c1e1b00 */
[----:B--2---:R1:W-:Y:S04]  /*02c0*/  STG.E.64 desc[UR16][R6.64+-0x38], R14 ;  /* 0xffffc80e06007986 */ /* 0x0043e8000c101b10 */
[----:B------:R-:W2:Y:S04]  /*02d0*/  LDG.E.64 R16, desc[UR16][R8.64+-0x30] ;  /* 0xffffd01008107981 */ /* 0x000ea8000c1e1b00 */
[----:B--2---:R2:W-:Y:S04]  /*02e0*/  STG.E.64 desc[UR16][R6.64+-0x30], R16 ;  /* 0xffffd01006007986 */ /* 0x0045e8000c101b10 */
[----:B------:R-:W3:Y:S04]  /*02f0*/  LDG.E.64 R18, desc[UR16][R8.64+-0x28] ;  /* 0xffffd81008127981 */ /* 0x000ee8000c1e1b00 */
[----:B---3--:R3:W-:Y:S04]  /*0300*/  STG.E.64 desc[UR16][R6.64+-0x28], R18 ;  /* 0xffffd81206007986 */ /* 0x0087e8000c101b10 */
[----:B------:R-:W4:Y:S04]  /*0310*/  LDG.E.64 R20, desc[UR16][R8.64+-0x20] ;  /* 0xffffe01008147981 */ /* 0x000f28000c1e1b00 */
[----:B----4-:R4:W-:Y:S04]  /*0320*/  STG.E.64 desc[UR16][R6.64+-0x20], R20 ;  /* 0xffffe01406007986 */ /* 0x0109e8000c101b10 */
[----:B------:R-:W5:Y:S04]  /*0330*/  LDG.E.64 R22, desc[UR16][R8.64+-0x18] ;  /* 0xffffe81008167981 */ /* 0x000f68000c1e1b00 */
[----:B-----5:R5:W-:Y:S04]  /*0340*/  STG.E.64 desc[UR16][R6.64+-0x18], R22 ;  /* 0xffffe81606007986 */ /* 0x020be8000c101b10 */
[----:B0-----:R-:W2:Y:S04]  /*0350*/  LDG.E.64 R12, desc[UR16][R8.64+-0x10] ;  /* 0xfffff010080c7981 */ /* 0x001ea8000c1e1b00 */
[----:B--2---:R0:W-:Y:S04]  /*0360*/  STG.E.64 desc[UR16][R6.64+-0x10], R12 ;  /* 0xfffff00c06007986 */ /* 0x0041e8000c101b10 */
[----:B-1----:R-:W2:Y:S04]  /*0370*/  LDG.E.64 R14, desc[UR16][R8.64+-0x8] ;  /* 0xfffff810080e7981 */ /* 0x002ea8000c1e1b00 */
[----:B--2---:R1:W-:Y:S04]  /*0380*/  STG.E.64 desc[UR16][R6.64+-0x8], R14 ;  /* 0xfffff80e06007986 */ /* 0x0043e8000c101b10 */
[----:B------:R-:W2:Y:S04]  /*0390*/  LDG.E.64 R16, desc[UR16][R8.64] ;  /* 0x0000001008107981 */ /* 0x000ea8000c1e1b00 */
[----:B--2---:R2:W-:Y:S04]  /*03a0*/  STG.E.64 desc[UR16][R6.64], R16 ;  /* 0x0000001006007986 */ /* 0x0045e8000c101b10 */
[----:B---3--:R-:W3:Y:S04]  /*03b0*/  LDG.E.64 R18, desc[UR16][R8.64+0x8] ;  /* 0x0000081008127981 */ /* 0x008ee8000c1e1b00 */
[----:B---3--:R3:W-:Y:S04]  /*03c0*/  STG.E.64 desc[UR16][R6.64+0x8], R18 ;  /* 0x0000081206007986 */ /* 0x0087e8000c101b10 */
[----:B----4-:R-:W4:Y:S04]  /*03d0*/  LDG.E.64 R20, desc[UR16][R8.64+0x10] ;  /* 0x0000101008147981 */ /* 0x010f28000c1e1b00 */
[----:B----4-:R4:W-:Y:S04]  /*03e0*/  STG.E.64 desc[UR16][R6.64+0x10], R20 ;  /* 0x0000101406007986 */ /* 0x0109e8000c101b10 */
[----:B-----5:R-:W5:Y:S04]  /*03f0*/  LDG.E.64 R22, desc[UR16][R8.64+0x18] ;  /* 0x0000181008167981 */ /* 0x020f68000c1e1b00 */
[----:B-----5:R4:W-:Y:S04]  /*0400*/  STG.E.64 desc[UR16][R6.64+0x18], R22 ;  /* 0x0000181606007986 */ /* 0x0209e8000c101b10 */
[----:B0-----:R-:W5:Y:S04]  /*0410*/  LDG.E.64 R12, desc[UR16][R8.64+0x20] ;  /* 0x00002010080c7981 */ /* 0x001f68000c1e1b00 */
[----:B-----5:R4:W-:Y:S04]  /*0420*/  STG.E.64 desc[UR16][R6.64+0x20], R12 ;  /* 0x0000200c06007986 */ /* 0x0209e8000c101b10 */
[----:B-1----:R-:W5:Y:S04]  /*0430*/  LDG.E.64 R14, desc[UR16][R8.64+0x28] ;  /* 0x00002810080e7981 */ /* 0x002f68000c1e1b00 */
[----:B-----5:R4:W-:Y:S04]  /*0440*/  STG.E.64 desc[UR16][R6.64+0x28], R14 ;  /* 0x0000280e06007986 */ /* 0x0209e8000c101b10 */
[----:B--2---:R-:W2:Y:S04]  /*0450*/  LDG.E.64 R16, desc[UR16][R8.64+0x30] ;  /* 0x0000301008107981 */ /* 0x004ea8000c1e1b00 */
[----:B--2---:R4:W-:Y:S04]  /*0460*/  STG.E.64 desc[UR16][R6.64+0x30], R16 ;  /* 0x0000301006007986 */ /* 0x0049e8000c101b10 */
[----:B---3--:R-:W2:Y:S01]  /*0470*/  LDG.E.64 R18, desc[UR16][R8.64+0x38] ;  /* 0x0000381008127981 */ /* 0x008ea2000c1e1b00 */
[----:B------:R-:W-:Y:S01]  /*0480*/  UIADD3 UR10, UPT, UPT, UR10, 0x10, URZ ;  /* 0x000000100a0a7890 */ /* 0x000fe2000fffe0ff */
[----:B------:R-:W-:-:S03]  /*0490*/  IADD3 R10, PT, PT, R10, 0x10, RZ ;  /* 0x000000100a0a7810 */ /* 0x000fc60007ffe0ff */
[----:B------:R-:W-:Y:S01]  /*04a0*/  UISETP.NE.AND UP1, UPT, UR10, URZ, UPT ;  /* 0x000000ff0a00728c */ /* 0x000fe2000bf25270 */
[----:B--2---:R4:W-:Y:S08]  /*04b0*/  STG.E.64 desc[UR16][R6.64+0x38], R18 ;  /* 0x0000381206007986 */ /* 0x0049f0000c101b10 */
[----:B------:R-:W-:Y:S05]  /*04c0*/  BRA.U UP1, `(.L_x_2) ;  /* 0xfffffffd01587547 */ /* 0x000fea000b83ffff */
.L_x_1:
[----:B------:R-:W-:Y:S05]  /*04d0*/  BRA.U !UP0, `(.L_x_0) ;  /* 0x0000000108e87547 */ /* 0x000fea000b800000 */
[----:B------:R-:W-:Y:S02]  /*04e0*/  UISETP.GE.U32.AND UP0, UPT, UR14, 0x8, UPT ;  /* 0x000000080e00788c */ /* 0x000fe4000bf06070 */
[----:B------:R-:W-:-:S04]  /*04f0*/  ULOP3.LUT UR6, UR9, 0x7, URZ, 0xc0, !UPT ;  /* 0x0000000709067892 */ /* 0x000fc8000f8ec0ff */
[----:B------:R-:W-:-:S03]  /*0500*/  UISETP.NE.AND UP1, UPT, UR6, URZ, UPT ;  /* 0x000000ff0600728c */ /* 0x000fc6000bf25270 */
[----:B------:R-:W-:Y:S08]  /*0510*/  BRA.U !UP0, `(.L_x_3) ;  /* 0x0000000108587547 */ /* 0x000ff0000b800000 */
[----:B----4-:R-:W0:Y:S01]  /*0520*/  LDC.64 R6, c[0x0][0x390] ;  /* 0x0000e400ff067b82 */ /* 0x010e220000000a00 */
[----:B------:R-:W-:-:S07]  /*0530*/  IADD3 R13, PT, PT, R0, UR4, RZ ;  /* 0x00000004000d7c10 */ /* 0x000fce000fffe0ff */
[----:B------:R-:W1:Y:S01]  /*0540*/  LDC.64 R10, c[0x0][0x388] ;  /* 0x0000e200ff0a7b82 */ /* 0x000e620000000a00 */
[----:B0-----:R-:W-:-:S05]  /*0550*/  IMAD.WIDE R6, R13, 0x8, R6 ;  /* 0x000000080d067825 */ /* 0x001fca00078e0206 */
[----:B------:R-:W2:Y:S01]  /*0560*/  LDG.E.64 R8, desc[UR16][R6.64] ;  /* 0x0000001006087981 */ /* 0x000ea2000c1e1b00 */
[----:B-1----:R-:W-:-:S05]  /*0570*/  IMAD.WIDE R10, R13, 0x8, R10 ;  /* 0x000000080d0a7825 */ /* 0x002fca00078e020a */
[----:B--2---:R0:W-:Y:S04]  /*0580*/  STG.E.64 desc[UR16][R10.64], R8 ;  /* 0x000000080a007986 */ /* 0x0041e8000c101b10 */
[----:B------:R-:W2:Y:S04]  /*0590*/  LDG.E.64 R12, desc[UR16][R6.64+0x8] ;  /* 0x00000810060c7981 */ /* 0x000ea8000c1e1b00 */
[----:B--2---:R1:W-:Y:S04]  /*05a0*/  STG.E.64 desc[UR16][R10.64+0x8], R12 ;  /* 0x0000080c0a007986 */ /* 0x0043e8000c101b10 */
[----:B------:R-:W2:Y:S04]  /*05b0*/  LDG.E.64 R14, desc[UR16][R6.64+0x10] ;  /* 0x00001010060e7981 */ /* 0x000ea8000c1e1b00 */
[----:B--2---:R2:W-:Y:S04]  /*05c0*/  STG.E.64 desc[UR16][R10.64+0x10], R14 ;  /* 0x0000100e0a007986 */ /* 0x0045e8000c101b10 */
[----:B------:R-:W3:Y:S04]  /*05d0*/  LDG.E.64 R16, desc[UR16][R6.64+0x18] ;  /* 0x0000181006107981 */ /* 0x000ee8000c1e1b00 */
[----:B---3--:R2:W-:Y:S04]  /*05e0*/  STG.E.64 desc[UR16][R10.64+0x18], R16 ;  /* 0x000018100a007986 */ /* 0x0085e8000c101b10 */
[----:B------:R-:W3:Y:S04]  /*05f0*/  LDG.E.64 R18, desc[UR16][R6.64+0x20] ;  /* 0x0000201006127981 */ /* 0x000ee8000c1e1b00 */
[----:B---3--:R2:W-:Y:S04]  /*0600*/  STG.E.64 desc[UR16][R10.64+0x20], R18 ;  /* 0x000020120a007986 */ /* 0x0085e8000c101b10 */
[----:B------:R-:W3:Y:S04]  /*0610*/  LDG.E.64 R20, desc[UR16][R6.64+0x28] ;  /* 0x0000281006147981 */ /* 0x000ee8000c1e1b00 */
[----:B---3--:R2:W-:Y:S04]  /*0620*/  STG.E.64 desc[UR16][R10.64+0x28], R20 ;  /* 0x000028140a007986 */ /* 0x0085e8000c101b10 */
[----:B0-----:R-:W3:Y:S04]  /*0630*/  LDG.E.64 R8, desc[UR16][R6.64+0x30] ;  /* 0x0000301006087981 */ /* 0x001ee8000c1e1b00 */
[----:B---3--:R2:W-:Y:S04]  /*0640*/  STG.E.64 desc[UR16][R10.64+0x30], R8 ;  /* 0x000030080a007986 */ /* 0x0085e8000c101b10 */
[----:B-1----:R-:W3:Y:S01]  /*0650*/  LDG.E.64 R12, desc[UR16][R6.64+0x38] ;  /* 0x00003810060c7981 */ /* 0x002ee2000c1e1b00 */
[----:B------:R-:W-:-:S03]  /*0660*/  UIADD3 UR4, UPT, UPT, UR4, 0x8, URZ ;  /* 0x0000000804047890 */ /* 0x000fc6000fffe0ff */
[----:B---3--:R2:W-:Y:S09]  /*0670*/  STG.E.64 desc[UR16][R10.64+0x38], R12 ;  /* 0x0000380c0a007986 */ /* 0x0085f2000c101b10 */
.L_x_3:
[----:B------:R-:W-:Y:S05]  /*0680*/  BRA.U !UP1, `(.L_x_0) ;  /* 0x00000001097c7547 */ /* 0x000fea000b800000 */
[----:B------:R-:W-:Y:S02]  /*0690*/  UISETP.GE.U32.AND UP0, UPT, UR6, 0x4, UPT ;  /* 0x000000040600788c */ /* 0x000fe4000bf06070 */
[----:B------:R-:W-:-:S04]  /*06a0*/  ULOP3.LUT UR5, UR9, 0x3, URZ, 0xc0, !UPT ;  /* 0x0000000309057892 */ /* 0x000fc8000f8ec0ff */
[----:B------:R-:W-:-:S03]  /*06b0*/  UISETP.NE.AND UP1, UPT, UR5, URZ, UPT ;  /* 0x000000ff0500728c */ /* 0x000fc6000bf25270 */
[----:B------:R-:W-:Y:S08]  /*06c0*/  BRA.U !UP0, `(.L_x_4) ;  /* 0x0000000108387547 */ /* 0x000ff0000b800000 */
[----:B----4-:R-:W0:Y:S01]  /*06d0*/  LDC.64 R6, c[0x0][0x390] ;  /* 0x0000e400ff067b82 */ /* 0x010e220000000a00 */
[----:B--2---:R-:W-:-:S07]  /*06e0*/  IADD3 R17, PT, PT, R0, UR4, RZ ;  /* 0x0000000400117c10 */ /* 0x004fce000fffe0ff */
        /* <DEDUP_REMOVED lines=9> */
[----:B------:R-:W2:Y:S01]  /*0780*/  LDG.E.64 R12, desc[UR16][R14.64+0x18] ;  /* 0x000018100e0c7981 */ /* 0x000ea2000c1e1b00 */
[----:B------:R-:W-:-:S03]  /*0790*/  UIADD3 UR4, UPT, UPT, UR4, 0x4, URZ ;  /* 0x0000000404047890 */ /* 0x000fc6000fffe0ff */
[----:B--2---:R0:W-:Y:S09]  /*07a0*/  STG.E.64 desc[UR16][R16.64+0x18], R12 ;  /* 0x0000180c10007986 */ /* 0x0041f2000c101b10 */
.L_x_4:
[----:B------:R-:W-:Y:S05]  /*07b0*/  BRA.U !UP1, `(.L_x_0) ;  /* 0x0000000109307547 */ /* 0x000fea000b800000 */
[----:B0-2---:R-:W0:Y:S01]  /*07c0*/  LDC.64 R10, c[0x0][0x388] ;  /* 0x0000e200ff0a7b82 */ /* 0x005e220000000a00 */
[----:B----4-:R-:W-:Y:S01]  /*07d0*/  IADD3 R15, PT, PT, R0, UR4, RZ ;  /* 0x00000004000f7c10 */ /* 0x010fe2000fffe0ff */
[----:B------:R-:W-:-:S06]  /*07e0*/  UIADD3 UR5, UPT, UPT, -UR5, URZ, URZ ;  /* 0x000000ff05057290 */ /* 0x000fcc000fffe1ff */
[----:B------:R-:W1:Y:S06]  /*07f0*/  LDC.64 R12, c[0x0][0x390] ;  /* 0x0000e400ff0c7b82 */ /* 0x000e6c0000000a00 */
.L_x_5:
[----:B-1-3--:R-:W-:-:S06]  /*0800*/  IMAD.WIDE R8, R15, 0x8, R12 ;  /* 0x000000080f087825 */ /* 0x00afcc00078e020c */
[----:B------:R-:W2:Y:S01]  /*0810*/  LDG.E.64 R8, desc[UR16][R8.64] ;  /* 0x0000001008087981 */ /* 0x000ea2000c1e1b00 */
[C---:B0-----:R-:W-:Y:S01]  /*0820*/  IMAD.WIDE R6, R15.reuse, 0x8, R10 ;  /* 0x000000080f067825 */ /* 0x041fe200078e020a */
[----:B------:R-:W-:Y:S01]  /*0830*/  UIADD3 UR5, UPT, UPT, UR5, 0x1, URZ ;  /* 0x0000000105057890 */ /* 0x000fe2000fffe0ff */
[----:B------:R-:W-:-:S03]  /*0840*/  IADD3 R15, PT, PT, R15, 0x1, RZ ;  /* 0x000000010f0f7810 */ /* 0x000fc60007ffe0ff */
[----:B------:R-:W-:Y:S01]  /*0850*/  UISETP.NE.AND UP0, UPT, UR5, URZ, UPT ;  /* 0x000000ff0500728c */ /* 0x000fe2000bf05270 */
[----:B--2---:R3:W-:Y:S08]  /*0860*/  STG.E.64 desc[UR16][R6.64], R8 ;  /* 0x0000000806007986 */ /* 0x0047f0000c101b10 */
[----:B------:R-:W-:Y:S05]  /*0870*/  BRA.U UP0, `(.L_x_5) ;  /* 0xfffffffd00e07547 */ /* 0x000fea000b83ffff */
.L_x_0:
[----:B------:R-:W5:Y:S04]  /*0880*/  LDG.E.64 R2, desc[UR16][R2.64] ;  /* 0x0000001002027981 */ /* 0x000f68000c1e1b00 */
[----:B-----5:R-:W-:Y:S01]  /*0890*/  STG.E.64 desc[UR16][R4.64], R2 ;  /* 0x0000000204007986 */ /* 0x020fe2000c101b10 */
[----:B------:R-:W-:Y:S05]  /*08a0*/  EXIT ;  /* 0x000000000000794d */ /* 0x000fea0003800000 */
.L_x_6:
[----:B------:R-:W-:-:S00]  /*08b0*/  BRA `(.L_x_6) ;  /* 0xfffffffc00fc7947 */ /* 0x000fc0000383ffff */
[----:B------:R-:W-:-:S00]  /*08c0*/  NOP ;  /* 0x0000000000007918 */ /* 0x000fc00000000000 */
        /* <DEDUP_REMOVED lines=11> */
.L_x_140:


//--------------------- .text._Z13newPopulationiiddPdP4int3S_S_S_S_ --------------------------
	.section	.text._Z13newPopulationiiddPdP4int3S_S_S_S_,"ax",@progbits
	.align	128
        .global         _Z13newPopulationiiddPdP4int3S_S_S_S_
        .type           _Z13newPopulationiiddPdP4int3S_S_S_S_,@function
        .size           _Z13newPopulationiiddPdP4int3S_S_S_S_,(.L_x_141 - _Z13newPopulationiiddPdP4int3S_S_S_S_)
        .other          _Z13newPopulationiiddPdP4int3S_S_S_S_,@"STO_CUDA_ENTRY STV_DEFAULT"
_Z13newPopulationiiddPdP4int3S_S_S_S_:
.text._Z13newPopulationiiddPdP4int3S_S_S_S_:
        /* <DEDUP_REMOVED lines=9> */
[----:B------:R-:W1:Y:S01]  /*0090*/  LDCU.64 UR12, c[0x0][0x358] ;  /* 0x00006b00ff0c77ac */ /* 0x000e620008000a00 */
[----:B------:R-:W2:Y:S01]  /*00a0*/  LDCU UR9, c[0x0][0x384] ;  /* 0x00007080ff0977ac */ /* 0x000ea20008000800 */
[----:B0-----:R-:W-:-:S05]  /*00b0*/  IMAD.WIDE R6, R0, 0xc, R6 ;  /* 0x0000000c00067825 */ /* 0x001fca00078e0206 */
[----:B-1----:R0:W5:Y:S04]  /*00c0*/  LDG.E R2, desc[UR12][R6.64] ;  /* 0x0000000c06027981 */ /* 0x002168000c1e1900 */
[----:B------:R0:W5:Y:S04]  /*00d0*/  LDG.E R3, desc[UR12][R6.64+0x4] ;  /* 0x0000040c06037981 */ /* 0x000168000c1e1900 */
[----:B------:R0:W5:Y:S01]  /*00e0*/  LDG.E R4, desc[UR12][R6.64+0x8] ;  /* 0x0000080c06047981 */ /* 0x000162000c1e1900 */
[----:B--2---:R-:W-:-:S09]  /*00f0*/  UISETP.GE.AND UP0, UPT, UR9, 0x1, UPT ;  /* 0x000000010900788c */ /* 0x004fd2000bf06270 */
[----:B0-----:R-:W-:Y:S05]  /*0100*/  BRA.U !UP0, `(.L_x_7) ;  /* 0x0000000d089c7547 */ /* 0x001fea000b800000 */
[----:B------:R-:W-:Y:S01]  /*0110*/  UISETP.GE.U32.AND UP0, UPT, UR9, 0x4, UPT ;  /* 0x000000040900788c */ /* 0x000fe2000bf06070 */
[----:B------:R-:W-:Y:S01]  /*0120*/  HFMA2 R22, -RZ, RZ, 0, 0 ;  /* 0x00000000ff167431 */ /* 0x000fe200000001ff */
[----:B------:R-:W-:-:S07]  /*0130*/  UMOV UR4, URZ ;  /* 0x000000ff00047c82 */ /* 0x000fce0008000000 */
[----:B------:R-:W-:Y:S05]  /*0140*/  BRA.U !UP0, `(.L_x_8) ;  /* 0x0000000908847547 */ /* 0x000fea000b800000 */
[----:B------:R-:W0:Y:S01]  /*0150*/  LDC.64 R12, c[0x0][0x3b8] ;  /* 0x0000ee00ff0c7b82 */ /* 0x000e220000000a00 */
[----:B------:R-:W1:Y:S01]  /*0160*/  LDCU.64 UR4, c[0x0][0x3a8] ;  /* 0x00007500ff0477ac */ /* 0x000e620008000a00 */
[----:B-----5:R-:W-:Y:S02]  /*0170*/  IMAD R5, R4, UR9, RZ ;  /* 0x0000000904057c24 */ /* 0x020fe4000f8e02ff */
[----:B------:R-:W-:Y:S01]  /*0180*/  IMAD R32, R3, UR9, RZ ;  /* 0x0000000903207c24 */ /* 0x000fe2000f8e02ff */
[----:B------:R-:W2:Y:S01]  /*0190*/  LDCU.64 UR10, c[0x0][0x3b0] ;  /* 0x00007600ff0a77ac */ /* 0x000ea20008000a00 */
[----:B------:R-:W-:Y:S02]  /*01a0*/  IMAD R33, R2, UR9, RZ ;  /* 0x0000000902217c24 */ /* 0x000fe4000f8e02ff */
[----:B------:R-:W-:Y:S01]  /*01b0*/  IMAD.MOV.U32 R22, RZ, RZ, RZ ;  /* 0x000000ffff167224 */ /* 0x000fe200078e00ff */
[----:B------:R-:W3:Y:S01]  /*01c0*/  LDCU.64 UR16, c[0x0][0x390] ;  /* 0x00007200ff1077ac */ /* 0x000ee20008000a00 */
[----:B------:R-:W-:Y:S01]  /*01d0*/  IMAD R34, R0, UR9, RZ ;  /* 0x0000000900227c24 */ /* 0x000fe2000f8e02ff */
[----:B------:R-:W4:Y:S01]  /*01e0*/  LDCU.64 UR14, c[0x0][0x388] ;  /* 0x00007100ff0e77ac */ /* 0x000f220008000a00 */
[----:B-1----:R-:W-:-:S02]  /*01f0*/  UIADD3 UR7, UP0, UPT, UR4, 0x10, URZ ;  /* 0x0000001004077890 */ /* 0x002fc4000ff1e0ff */
[----:B------:R-:W-:Y:S02]  /*0200*/  ULOP3.LUT UR4, UR9, 0x7ffffffc, URZ, 0xc0, !UPT ;  /* 0x7ffffffc09047892 */ /* 0x000fe4000f8ec0ff */
[----:B------:R-:W-:Y:S01]  /*0210*/  UIADD3.X UR8, UPT, UPT, URZ, UR5, URZ, UP0, !UPT ;  /* 0x00000005ff087290 */ /* 0x000fe200087fe4ff */
[--C-:B0-----:R-:W-:Y:S01]  /*0220*/  IMAD.WIDE R6, R5, 0x8, R12.reuse ;  /* 0x0000000805067825 */ /* 0x101fe200078e020c */
[----:B--2---:R-:W-:Y:S01]  /*0230*/  UIADD3 UR5, UP0, UPT, UR10, 0x10, URZ ;  /* 0x000000100a057890 */ /* 0x004fe2000ff1e0ff */
[----:B------:R-:W-:Y:S01]  /*0240*/  MOV R16, UR7 ;  /* 0x0000000700107c02 */ /* 0x000fe20008000f00 */
[----:B------:R-:W-:Y:S01]  /*0250*/  UIADD3 UR9, UPT, UPT, -UR4, URZ, URZ ;  /* 0x000000ff04097290 */ /* 0x000fe2000fffe1ff */
[--C-:B------:R-:W-:Y:S01]  /*0260*/  IMAD.WIDE R8, R32, 0x8, R12.reuse ;  /* 0x0000000820087825 */ /* 0x100fe200078e020c */
[----:B------:R-:W-:Y:S01]  /*0270*/  IADD3 R10, P0, PT, R6, 0x18, RZ ;  /* 0x00000018060a7810 */ /* 0x000fe20007f1e0ff */
[----:B------:R-:W-:Y:S01]  /*0280*/  UIADD3.X UR6, UPT, UPT, URZ, UR11, URZ, UP0, !UPT ;  /* 0x0000000bff067290 */ /* 0x000fe200087fe4ff */
[----:B------:R-:W-:Y:S01]  /*0290*/  MOV R17, UR8 ;  /* 0x0000000800117c02 */ /* 0x000fe20008000f00 */
[----:B------:R-:W-:Y:S01]  /*02a0*/  IMAD.WIDE R12, R33, 0x8, R12 ;  /* 0x00000008210c7825 */ /* 0x000fe200078e020c */
[----:B------:R-:W-:-:S02]  /*02b0*/  IADD3.X R11, PT, PT, RZ, R7, RZ, P0, !PT ;  /* 0x00000007ff0b7210 */ /* 0x000fc400007fe4ff */
[----:B------:R-:W-:Y:S02]  /*02c0*/  IADD3 R18, P0, PT, R8, 0x18, RZ ;  /* 0x0000001808127810 */ /* 0x000fe40007f1e0ff */
[----:B------:R-:W-:Y:S01]  /*02d0*/  IADD3 R20, P1, PT, R12, 0x10, RZ ;  /* 0x000000100c147810 */ /* 0x000fe20007f3e0ff */
[----:B------:R-:W-:Y:S02]  /*02e0*/  IMAD.U32 R12, RZ, RZ, UR5 ;  /* 0x00000005ff0c7e24 */ /* 0x000fe4000f8e00ff */
[----:B------:R-:W-:Y:S01]  /*02f0*/  IMAD.X R19, RZ, RZ, R9, P0 ;  /* 0x000000ffff137224 */ /* 0x000fe200000e0609 */
[----:B------:R-:W-:Y:S01]  /*0300*/  IADD3.X R21, PT, PT, RZ, R13, RZ, P1, !PT ;  /* 0x0000000dff157210 */ /* 0x000fe20000ffe4ff */
[----:B---34-:R-:W-:-:S08]  /*0310*/  IMAD.U32 R13, RZ, RZ, UR6 ;  /* 0x00000006ff0d7e24 */ /* 0x018fd0000f8e00ff */
.L_x_21:
[----:B0--3--:R-:W0:Y:S08]  /*0320*/  LDC.64 R6, c[0x0][0x398] ;  /* 0x0000e600ff067b82 */ /* 0x009e300000000a00 */
[----:B-1----:R-:W1:Y:S08]  /*0330*/  LDC.64 R14, c[0x0][0x3c0] ;  /* 0x0000f000ff0e7b82 */ /* 0x002e700000000a00 */
[----:B------:R-:W2:Y:S01]  /*0340*/  LDC.64 R26, c[0x0][0x3b8] ;  /* 0x0000ee00ff1a7b82 */ /* 0x000ea20000000a00 */
[----:B0-----:R-:W-:-:S05]  /*0350*/  IMAD.WIDE R6, R34, 0x8, R6 ;  /* 0x0000000822067825 */ /* 0x001fca00078e0206 */
[----:B------:R-:W3:Y:S01]  /*0360*/  LDG.E.64 R8, desc[UR12][R6.64] ;  /* 0x0000000c06087981 */ /* 0x000ee2000c1e1b00 */
[----:B------:R-:W-:Y:S01]  /*0370*/  BSSY.RECONVERGENT B0, `(.L_x_9) ;  /* 0x000001f000007945 */ /* 0x000fe20003800200 */
[C---:B-1----:R-:W-:Y:S01]  /*0380*/  IMAD.WIDE R14, R34.reuse, 0x8, R14 ;  /* 0x00000008220e7825 */ /* 0x042fe200078e020e */
[----:B---3--:R-:W-:Y:S01]  /*0390*/  DSETP.GTU.AND P0, PT, R8, UR14, PT ;  /* 0x0000000e08007e2a */ /* 0x008fe2000bf0c000 */
[----:B------:R-:W-:Y:S02]  /*03a0*/  MOV R8, R16 ;  /* 0x0000001000087202 */ /* 0x000fe40000000f00 */
[----:B------:R-:W-:Y:S02]  /*03b0*/  IMAD.MOV.U32 R9, RZ, RZ, R17 ;  /* 0x000000ffff097224 */ /* 0x000fe400078e0011 */
[----:B--2---:R-:W-:-:S09]  /*03c0*/  IMAD.WIDE R16, R34, 0x8, R26 ;  /* 0x0000000822107825 */ /* 0x004fd200078e021a */
[----:B------:R-:W-:Y:S05]  /*03d0*/  @P0 BRA `(.L_x_10) ;  /* 0x0000000000580947 */ /* 0x000fea0003800000 */
[--C-:B------:R-:W-:Y:S01]  /*03e0*/  IMAD.WIDE R22, R33, 0x8, R26.reuse ;  /* 0x0000000821167825 */ /* 0x100fe200078e021a */
[----:B------:R-:W2:Y:S04]  /*03f0*/  LDG.E.64 R24, desc[UR12][R16.64] ;  /* 0x0000000c10187981 */ /* 0x000ea8000c1e1b00 */
[----:B------:R-:W2:Y:S01]  /*0400*/  LDG.E.64 R30, desc[UR12][R22.64] ;  /* 0x0000000c161e7981 */ /* 0x000ea2000c1e1b00 */
[----:B------:R-:W-:-:S04]  /*0410*/  IMAD.WIDE R28, R32, 0x8, R26 ;  /* 0x00000008201c7825 */ /* 0x000fc800078e021a */
[----:B------:R-:W-:Y:S02]  /*0420*/  IMAD.WIDE R26, R5, 0x8, R26 ;  /* 0x00000008051a7825 */ /* 0x000fe400078e021a */
[----:B------:R-:W3:Y:S04]  /*0430*/  LDG.E.64 R28, desc[UR12][R28.64] ;  /* 0x0000000c1c1c7981 */ /* 0x000ee8000c1e1b00 */
[----:B------:R-:W3:Y:S04]  /*0440*/  LDG.E.64 R26, desc[UR12][R26.64] ;  /* 0x0000000c1a1a7981 */ /* 0x000ee8000c1e1b00 */
[----:B------:R-:W4:Y:S01]  /*0450*/  LDG.E.64 R22, desc[UR12][R8.64+-0x10] ;  /* 0xfffff00c08167981 */ /* 0x000f22000c1e1b00 */
[----:B--2---:R-:W-:-:S08]  /*0460*/  DADD R30, -R24, R30 ;  /* 0x00000000181e7229 */ /* 0x004fd0000000011e */
[----:B------:R-:W-:Y:S01]  /*0470*/  DFMA R30, R30, UR16, R24 ;  /* 0x000000101e1e7c2b */ /* 0x000fe20008000018 */
[----:B------:R-:W2:Y:S01]  /*0480*/  LDG.E.64 R24, desc[UR12][R12.64+-0x10] ;  /* 0xfffff00c0c187981 */ /* 0x000ea2000c1e1b00 */
[----:B---3--:R-:W-:-:S08]  /*0490*/  DADD R36, R28, -R26 ;  /* 0x000000001c247229 */ /* 0x008fd0000000081a */
[----:B------:R-:W-:-:S08]  /*04a0*/  DFMA R30, R36, UR16, R30 ;  /* 0x00000010241e7c2b */ /* 0x000fd0000800001e */
[----:B----4-:R-:W-:-:S06]  /*04b0*/  DSETP.GEU.AND P0, PT, R30, R22, PT ;  /* 0x000000161e00722a */ /* 0x010fcc0003f0e000 */
[----:B------:R-:W-:Y:S02]  /*04c0*/  FSEL R22, R22, R30, !P0 ;  /* 0x0000001e16167208 */ /* 0x000fe40004000000 */
[----:B------:R-:W-:-:S06]  /*04d0*/  FSEL R23, R23, R31, !P0 ;  /* 0x0000001f17177208 */ /* 0x000fcc0004000000 */
[----:B--2---:R-:W-:-:S06]  /*04e0*/  DSETP.GT.AND P0, PT, R22, R24, PT ;  /* 0x000000181600722a */ /* 0x004fcc0003f04000 */
[----:B------:R-:W-:Y:S02]  /*04f0*/  FSEL R24, R24, R22, P0 ;  /* 0x0000001618187208 */ /* 0x000fe40000000000 */
[----:B------:R-:W-:Y:S02]  /*0500*/  FSEL R25, R25, R23, P0 ;  /* 0x0000001719197208 */ /* 0x000fe40000000000 */
[----:B------:R-:W-:-:S03]  /*0510*/  MOV R22, 0x1 ;  /* 0x0000000100167802 */ /* 0x000fc60000000f00 */
[----:B------:R1:W-:Y:S01]  /*0520*/  STG.E.64 desc[UR12][R14.64], R24 ;  /* 0x000000180e007986 */ /* 0x0003e2000c101b0c */
[----:B------:R-:W-:Y:S05]  /*0530*/  BRA `(.L_x_11) ;  /* 0x0000000000087947 */ /* 0x000fea0003800000 */
.L_x_10:
[----:B------:R-:W2:Y:S04]  /*0540*/  LDG.E.64 R24, desc[UR12][R16.64] ;  /* 0x0000000c10187981 */ /* 0x000ea8000c1e1b00 */
[----:B--2---:R0:W-:Y:S02]  /*0550*/  STG.E.64 desc[UR12][R14.64], R24 ;  /* 0x000000180e007986 */ /* 0x0041e4000c101b0c */
.L_x_11:
[----:B------:R-:W-:Y:S05]  /*0560*/  BSYNC.RECONVERGENT B0 ;  /* 0x0000000000007941 */ /* 0x000fea0003800200 */
.L_x_9:
[----:B01----:R-:W2:Y:S01]  /*0570*/  LDG.E.64 R24, desc[UR12][R6.64+0x8] ;  /* 0x0000080c06187981 */ /* 0x003ea2000c1e1b00 */
[----:B------:R-:W-:Y:S01]  /*0580*/  BSSY.RECONVERGENT B0, `(.L_x_12) ;  /* 0x0000018000007945 */ /* 0x000fe20003800200 */
[----:B--2---:R-:W-:-:S14]  /*0590*/  DSETP.GTU.AND P0, PT, R24, UR14, PT ;  /* 0x0000000e18007e2a */ /* 0x004fdc000bf0c000 */
[----:B------:R-:W-:Y:S05]  /*05a0*/  @P0 BRA `(.L_x_13) ;  /* 0x00000000004c0947 */ /* 0x000fea0003800000 */
[----:B------:R-:W2:Y:S04]  /*05b0*/  LDG.E.64 R24, desc[UR12][R16.64+0x8] ;  /* 0x0000080c10187981 */ /* 0x000ea8000c1e1b00 */
[----:B------:R-:W2:Y:S04]  /*05c0*/  LDG.E.64 R30, desc[UR12][R20.64+-0x8] ;  /* 0xfffff80c141e7981 */ /* 0x000ea8000c1e1b00 */
        /* <DEDUP_REMOVED lines=12> */
[----:B------:R-:W-:Y:S01]  /*0690*/  FSEL R24, R24, R22, P0 ;  /* 0x0000001618187208 */ /* 0x000fe20000000000 */
[----:B------:R-:W-:Y:S01]  /*06a0*/  IMAD.MOV.U32 R22, RZ, RZ, 0x1 ;  /* 0x00000001ff167424 */ /* 0x000fe200078e00ff */
[----:B------:R-:W-:-:S05]  /*06b0*/  FSEL R25, R25, R23, P0 ;  /* 0x0000001719197208 */ /* 0x000fca0000000000 */
[----:B------:R1:W-:Y:S01]  /*06c0*/  STG.E.64 desc[UR12][R14.64+0x8], R24 ;  /* 0x000008180e007986 */ /* 0x0003e2000c101b0c */
[----:B------:R-:W-:Y:S05]  /*06d0*/  BRA `(.L_x_14) ;  /* 0x0000000000087947 */ /* 0x000fea0003800000 */
.L_x_13:
[----:B------:R-:W2:Y:S04]  /*06e0*/  LDG.E.64 R24, desc[UR12][R16.64+0x8] ;  /* 0x0000080c10187981 */ /* 0x000ea8000c1e1b00 */
[----:B--2---:R0:W-:Y:S02]  /*06f0*/  STG.E.64 desc[UR12][R14.64+0x8], R24 ;  /* 0x000008180e007986 */ /* 0x0041e4000c101b0c */
.L_x_14:
[----:B------:R-:W-:Y:S05]  /*0700*/  BSYNC.RECONVERGENT B0 ;  /* 0x0000000000007941 */ /* 0x000fea0003800200 */
.L_x_12:
        /* <DEDUP_REMOVED lines=23> */
.L_x_16:
[----:B------:R-:W2:Y:S04]  /*0880*/  LDG.E.64 R24, desc[UR12][R16.64+0x10] ;  /* 0x0000100c10187981 */ /* 0x000ea8000c1e1b00 */
[----:B--2---:R0:W-:Y:S02]  /*0890*/  STG.E.64 desc[UR12][R14.64+0x10], R24 ;  /* 0x000010180e007986 */ /* 0x0041e4000c101b0c */
.L_x_17:
[----:B------:R-:W-:Y:S05]  /*08a0*/  BSYNC.RECONVERGENT B0 ;  /* 0x0000000000007941 */ /* 0x000fea0003800200 */
.L_x_15:
[----:B------:R-:W2:Y:S01]  /*08b0*/  LDG.E.64 R6, desc[UR12][R6.64+0x18] ;  /* 0x0000180c06067981 */ /* 0x000ea2000c1e1b00 */
[----:B------:R-:W-:Y:S01]  /*08c0*/  BSSY.RECONVERGENT B0, `(.L_x_18) ;  /* 0x0000018000007945 */ /* 0x000fe20003800200 */
[----:B--2---:R-:W-:-:S14]  /*08d0*/  DSETP.GTU.AND P0, PT, R6, UR14, PT ;  /* 0x0000000e06007e2a */ /* 0x004fdc000bf0c000 */
[----:B------:R-:W-:Y:S05]  /*08e0*/  @P0 BRA `(.L_x_19) ;  /* 0x00000000004c0947 */ /* 0x000fea0003800000 */
[----:B------:R-:W2:Y:S04]  /*08f0*/  LDG.E.64 R16, desc[UR12][R16.64+0x18] ;  /* 0x0000180c10107981 */ /* 0x000ea8000c1e1b00 */
[----:B------:R-:W2:Y:S04]  /*0900*/  LDG.E.64 R28, desc[UR12][R20.64+0x8] ;  /* 0x0000080c141c7981 */ /* 0x000ea8000c1e1b00 */
[----:B------:R-:W3:Y:S04]  /*0910*/  LDG.E.64 R26, desc[UR12][R18.64] ;  /* 0x0000000c121a7981 */ /* 0x000ee8000c1e1b00 */
[----:B01----:R-:W3:Y:S04]  /*0920*/  LDG.E.64 R24, desc[UR12][R10.64] ;  /* 0x0000000c0a187981 */ /* 0x003ee8000c1e1b00 */
[----:B------:R-:W4:Y:S04]  /*0930*/  LDG.E.64 R6, desc[UR12][R8.64+0x8] ;  /* 0x0000080c08067981 */ /* 0x000f28000c1e1b00 */
[----:B------:R-:W5:Y:S01]  /*0940*/  LDG.E.64 R22, desc[UR12][R12.64+0x8] ;  /* 0x0000080c0c167981 */ /* 0x000f62000c1e1b00 */
[----:B--2---:R-:W-:-:S08]  /*0950*/  DADD R28, -R16, R28 ;  /* 0x00000000101c7229 */ /* 0x004fd0000000011c */
[----:B------:R-:W-:Y:S02]  /*0960*/  DFMA R28, R28, UR16, R16 ;  /* 0x000000101c1c7c2b */ /* 0x000fe40008000010 */
[----:B---3--:R-:W-:-:S08]  /*0970*/  DADD R24, R26, -R24 ;  /* 0x000000001a187229 */ /* 0x008fd00000000818 */
[----:B------:R-:W-:-:S08]  /*0980*/  DFMA R24, R24, UR16, R28 ;  /* 0x0000001018187c2b */ /* 0x000fd0000800001c */
[----:B----4-:R-:W-:-:S06]  /*0990*/  DSETP.GEU.AND P0, PT, R24, R6, PT ;  /* 0x000000061800722a */ /* 0x010fcc0003f0e000 */
[----:B------:R-:W-:Y:S02]  /*09a0*/  FSEL R6, R6, R24, !P0 ;  /* 0x0000001806067208 */ /* 0x000fe40004000000 */
[----:B------:R-:W-:-:S06]  /*09b0*/  FSEL R7, R7, R25, !P0 ;  /* 0x0000001907077208 */ /* 0x000fcc0004000000 */
[----:B-----5:R-:W-:-:S06]  /*09c0*/  DSETP.GT.AND P0, PT, R6, R22, PT ;  /* 0x000000160600722a */ /* 0x020fcc0003f04000 */
[----:B------:R-:W-:Y:S01]  /*09d0*/  FSEL R6, R22, R6, P0 ;  /* 0x0000000616067208 */ /* 0x000fe20000000000 */
[----:B------:R-:W-:Y:S01]  /*09e0*/  IMAD.MOV.U32 R22, RZ, RZ, 0x1 ;  /* 0x00000001ff167424 */ /* 0x000fe200078e00ff */
[----:B------:R-:W-:-:S05]  /*09f0*/  FSEL R7, R23, R7, P0 ;  /* 0x0000000717077208 */ /* 0x000fca0000000000 */
[----:B------:R3:W-:Y:S01]  /*0a00*/  STG.E.64 desc[UR12][R14.64+0x18], R6 ;  /* 0x000018060e007986 */ /* 0x0007e2000c101b0c */
[----:B------:R-:W-:Y:S05]  /*0a10*/  BRA `(.L_x_20) ;  /* 0x0000000000087947 */ /* 0x000fea0003800000 */
.L_x_19:
[----:B------:R-:W2:Y:S04]  /*0a20*/  LDG.E.64 R16, desc[UR12][R16.64+0x18] ;  /* 0x0000180c10107981 */ /* 0x000ea8000c1e1b00 */
[----:B--2---:R2:W-:Y:S02]  /*0a30*/  STG.E.64 desc[UR12][R14.64+0x18], R16 ;  /* 0x000018100e007986 */ /* 0x0045e4000c101b0c */
.L_x_20:
[----:B------:R-:W-:Y:S05]  /*0a40*/  BSYNC.RECONVERGENT B0 ;  /* 0x0000000000007941 */ /* 0x000fea0003800200 */
.L_x_18:
[----:B------:R-:W-:Y:S01]  /*0a50*/  UIADD3 UR9, UPT, UPT, UR9, 0x4, URZ ;  /* 0x0000000409097890 */ /* 0x000fe2000fffe0ff */
[----:B--2---:R-:W-:Y:S01]  /*0a60*/  IADD3 R16, P1, PT, R8, 0x20, RZ ;  /* 0x0000002008107810 */ /* 0x004fe20007f3e0ff */
[----:B------:R-:W-:Y:S01]  /*0a70*/  VIADD R34, R34, 0x4 ;  /* 0x0000000422227836 */ /* 0x000fe20000000000 */
[----:B------:R-:W-:Y:S01]  /*0a80*/  IADD3 R10, P2, PT, R10, 0x20, RZ ;  /* 0x000000200a0a7810 */ /* 0x000fe20007f5e0ff */
[----:B------:R-:W-:Y:S01]  /*0a90*/  UISETP.NE.AND UP0, UPT, UR9, URZ, UPT ;  /* 0x000000ff0900728c */ /* 0x000fe2000bf05270 */
[----:B------:R-:W-:Y:S01]  /*0aa0*/  IADD3.X R17, PT, PT, RZ, R9, RZ, P1, !PT ;  /* 0x00000009ff117210 */ /* 0x000fe20000ffe4ff */
[----:B------:R-:W-:Y:S01]  /*0ab0*/  VIADD R32, R32, 0x4 ;  /* 0x0000000420207836 */ /* 0x000fe20000000000 */
[----:B------:R-:W-:Y:S01]  /*0ac0*/  IADD3 R18, P1, PT, R18, 0x20, RZ ;  /* 0x0000002012127810 */ /* 0x000fe20007f3e0ff */
[----:B------:R-:W-:Y:S01]  /*0ad0*/  IMAD.X R11, RZ, RZ, R11, P2 ;  /* 0x000000ffff0b7224 */ /* 0x000fe200010e060b */
[----:B------:R-:W-:Y:S02]  /*0ae0*/  IADD3 R12, P0, PT, R12, 0x20, RZ ;  /* 0x000000200c0c7810 */ /* 0x000fe40007f1e0ff */
[----:B------:R-:W-:Y:S01]  /*0af0*/  IADD3 R20, P2, PT, R20, 0x20, RZ ;  /* 0x0000002014147810 */ /* 0x000fe20007f5e0ff */
[----:B------:R-:W-:Y:S01]  /*0b00*/  IMAD.X R19, RZ, RZ, R19, P1 ;  /* 0x000000ffff137224 */ /* 0x000fe200008e0613 */
[----:B------:R-:W-:-:S02]  /*0b10*/  IADD3.X R13, PT, PT, RZ, R13, RZ, P0, !PT ;  /* 0x0000000dff0d7210 */ /* 0x000fc400007fe4ff */
[----:B------:R-:W-:Y:S02]  /*0b20*/  IADD3.X R21, PT, PT, RZ, R21, RZ, P2, !PT ;  /* 0x00000015ff157210 */ /* 0x000fe400017fe4ff */
[----:B------:R-:W-:Y:S02]  /*0b30*/  IADD3 R33, PT, PT, R33, 0x4, RZ ;  /* 0x0000000421217810 */ /* 0x000fe40007ffe0ff */
[----:B------:R-:W-:Y:S01]  /*0b40*/  IADD3 R5, PT, PT, R5, 0x4, RZ ;  /* 0x0000000405057810 */ /* 0x000fe20007ffe0ff */
[----:B------:R-:W-:Y:S06]  /*0b50*/  BRA.U UP0, `(.L_x_21) ;  /* 0xfffffff500f07547 */ /* 0x000fec000b83ffff */
.L_x_8:
[----:B------:R-:W2:Y:S02]  /*0b60*/  LDC R33, c[0x0][0x384] ;  /* 0x0000e100ff217b82 */ /* 0x000ea40000000800 */
[----:B--2---:R-:W-:-:S13]  /*0b70*/  LOP3.LUT P0, R5, R33, 0x3, RZ, 0xc0, !PT ;  /* 0x0000000321057812 */ /* 0x004fda000780c0ff */
[----:B------:R-:W-:Y:S05]  /*0b80*/  @!P0 BRA `(.L_x_22) ;  /* 0x0000000000f48947 */ /* 0x000fea0003800000 */
[----:B------:R-:W2:Y:S01]  /*0b90*/  LDC.64 R10, c[0x0][0x3c0] ;  /* 0x0000f000ff0a7b82 */ /* 0x000ea20000000a00 */
[----:B------:R-:W4:Y:S01]  /*0ba0*/  LDCU.64 UR6, c[0x0][0x3b0] ;  /* 0x00007600ff0677ac */ /* 0x000f220008000a00 */
[-C--:B-----5:R-:W-:Y:S02]  /*0bb0*/  IMAD R27, R4, R33.reuse, UR4 ;  /* 0x00000004041b7e24 */ /* 0x0a0fe4000f8e0221 */
[-C--:B------:R-:W-:Y:S01]  /*0bc0*/  IMAD R29, R3, R33.reuse, UR4 ;  /* 0x00000004031d7e24 */ /* 0x080fe2000f8e0221 */
[----:B------:R-:W0:Y:S01]  /*0bd0*/  LDCU.64 UR8, c[0x0][0x3a8] ;  /* 0x00007500ff0877ac */ /* 0x000e220008000a00 */
[-C--:B------:R-:W-:Y:S02]  /*0be0*/  IMAD R31, R2, R33.reuse, UR4 ;  /* 0x00000004021f7e24 */ /* 0x080fe4000f8e0221 */
[----:B------:R-:W1:Y:S01]  /*0bf0*/  LDC.64 R8, c[0x0][0x3b8] ;  /* 0x0000ee00ff087b82 */ /* 0x000e620000000a00 */
[----:B------:R-:W-:Y:S01]  /*0c00*/  IMAD.MOV R5, RZ, RZ, -R5 ;  /* 0x000000ffff057224 */ /* 0x000fe200078e0a05 */
[----:B------:R-:W1:Y:S01]  /*0c10*/  LDCU.64 UR14, c[0x0][0x390] ;  /* 0x00007200ff0e77ac */ /* 0x000e620008000a00 */
[----:B------:R-:W-:Y:S01]  /*0c20*/  IMAD R33, R0, R33, UR4 ;  /* 0x0000000400217e24 */ /* 0x000fe2000f8e0221 */
[----:B------:R-:W1:Y:S04]  /*0c30*/  LDCU.64 UR10, c[0x0][0x388] ;  /* 0x00007100ff0a77ac */ /* 0x000e680008000a00 */
[----:B---3--:R-:W3:Y:S01]  /*0c40*/  LDC.64 R6, c[0x0][0x398] ;  /* 0x0000e600ff067b82 */ /* 0x008ee20000000a00 */
[----:B----4-:R-:W-:-:S02]  /*0c50*/  UIMAD.WIDE.U32 UR6, UR4, 0x8, UR6 ;  /* 0x00000008040678a5 */ /* 0x010fc4000f8e0006 */
[----:B0-----:R-:W-:-:S12]  /*0c60*/  UIMAD.WIDE.U32 UR8, UR4, 0x8, UR8 ;  /* 0x00000008040878a5 */ /* 0x001fd8000f8e0008 */
.L_x_26:
[----:B01-3--:R-:W-:-:S06]  /*0c70*/  IMAD.WIDE R14, R33, 0x8, R6 ;  /* 0x00000008210e7825 */ /* 0x00bfcc00078e0206 */
[----:B------:R-:W3:Y:S01]  /*0c80*/  LDG.E.64 R14, desc[UR12][R14.64] ;  /* 0x0000000c0e0e7981 */ /* 0x000ee2000c1e1b00 */
[----:B------:R-:W-:Y:S01]  /*0c90*/  BSSY.RECONVERGENT B0, `(.L_x_23) ;  /* 0x0000021000007945 */ /* 0x000fe20003800200 */
[----:B--2---:R-:W-:-:S04]  /*0ca0*/  IMAD.WIDE R12, R33, 0x8, R10 ;  /* 0x00000008210c7825 */ /* 0x004fc800078e020a */
[----:B------:R-:W-:Y:S01]  /*0cb0*/  IMAD.WIDE R34, R33, 0x8, R8 ;  /* 0x0000000821227825 */ /* 0x000fe200078e0208 */
[----:B---3--:R-:W-:-:S14]  /*0cc0*/  DSETP.GTU.AND P0, PT, R14, UR10, PT ;  /* 0x0000000a0e007e2a */ /* 0x008fdc000bf0c000 */
[----:B------:R-:W-:Y:S05]  /*0cd0*/  @P0 BRA `(.L_x_24) ;  /* 0x0000000000680947 */ /* 0x000fea0003800000 */
[--C-:B------:R-:W-:Y:S01]  /*0ce0*/  IMAD.WIDE R22, R31, 0x8, R8.reuse ;  /* 0x000000081f167825 */ /* 0x100fe200078e0208 */
[----:B------:R-:W2:Y:S05]  /*0cf0*/  LDG.E.64 R14, desc[UR12][R34.64] ;  /* 0x0000000c220e7981 */ /* 0x000eaa000c1e1b00 */
[----:B------:R-:W2:Y:S01]  /*0d00*/  LDG.E.64 R22, desc[UR12][R22.64] ;  /* 0x0000000c16167981 */ /* 0x000ea2000c1e1b00 */
[----:B------:R-:W-:-:S04]  /*0d10*/  IMAD.WIDE R16, R29, 0x8, R8 ;  /* 0x000000081d107825 */ /* 0x000fc800078e0208 */
[----:B------:R-:W-:Y:S02]  /*0d20*/  IMAD.WIDE R18, R27, 0x8, R8 ;  /* 0x000000081b127825 */ /* 0x000fe400078e0208 */
[----:B------:R-:W3:Y:S04]  /*0d30*/  LDG.E.64 R16, desc[UR12][R16.64] ;  /* 0x0000000c10107981 */ /* 0x000ee8000c1e1b00 */
[----:B------:R-:W3:Y:S01]  /*0d40*/  LDG.E.64 R18, desc[UR12][R18.64] ;  /* 0x0000000c12127981 */ /* 0x000ee2000c1e1b00 */
[----:B------:R-:W-:Y:S01]  /*0d50*/  MOV R20, UR8 ;  /* 0x0000000800147c02 */ /* 0x000fe20008000f00 */
[----:B------:R-:W-:-:S06]  /*0d60*/  IMAD.U32 R21, RZ, RZ, UR9 ;  /* 0x00000009ff157e24 */ /* 0x000fcc000f8e00ff */
[----:B------:R-:W4:Y:S01]  /*0d70*/  LDG.E.64 R20, desc[UR12][R20.64] ;  /* 0x0000000c14147981 */ /* 0x000f22000c1e1b00 */
[----:B------:R-:W-:Y:S01]  /*0d80*/  MOV R24, UR6 ;  /* 0x0000000600187c02 */ /* 0x000fe20008000f00 */
[----:B------:R-:W-:-:S06]  /*0d90*/  IMAD.U32 R25, RZ, RZ, UR7 ;  /* 0x00000007ff197e24 */ /* 0x000fcc000f8e00ff */
[----:B------:R-:W5:Y:S01]  /*0da0*/  LDG.E.64 R24, desc[UR12][R24.64] ;  /* 0x0000000c18187981 */ /* 0x000f62000c1e1b00 */
[----:B--2---:R-:W-:-:S08]  /*0db0*/  DADD R22, -R14, R22 ;  /* 0x000000000e167229 */ /* 0x004fd00000000116 */
[----:B------:R-:W-:Y:S02]  /*0dc0*/  DFMA R22, R22, UR14, R14 ;  /* 0x0000000e16167c2b */ /* 0x000fe4000800000e */
[----:B---3--:R-:W-:-:S08]  /*0dd0*/  DADD R14, R16, -R18 ;  /* 0x00000000100e7229 */ /* 0x008fd00000000812 */
[----:B------:R-:W-:Y:S01]  /*0de0*/  DFMA R14, R14, UR14, R22 ;  /* 0x0000000e0e0e7c2b */ /* 0x000fe20008000016 */
[----:B------:R-:W-:-:S07]  /*0df0*/  MOV R22, 0x1 ;  /* 0x0000000100167802 */ /* 0x000fce0000000f00 */
[----:B----4-:R-:W-:-:S06]  /*0e00*/  DSETP.GEU.AND P0, PT, R14, R20, PT ;  /* 0x000000140e00722a */ /* 0x010fcc0003f0e000 */
[----:B------:R-:W-:Y:S02]  /*0e10*/  FSEL R14, R20, R14, !P0 ;  /* 0x0000000e140e7208 */ /* 0x000fe40004000000 */
[----:B------:R-:W-:-:S06]  /*0e20*/  FSEL R15, R21, R15, !P0 ;  /* 0x0000000f150f7208 */ /* 0x000fcc0004000000 */
[----:B-----5:R-:W-:-:S06]  /*0e30*/  DSETP.GT.AND P0, PT, R14, R24, PT ;  /* 0x000000180e00722a */ /* 0x020fcc0003f04000 */
[----:B------:R-:W-:Y:S02]  /*0e40*/  FSEL R14, R24, R14, P0 ;  /* 0x0000000e180e7208 */ /* 0x000fe40000000000 */
[----:B------:R-:W-:-:S05]  /*0e50*/  FSEL R15, R25, R15, P0 ;  /* 0x0000000f190f7208 */ /* 0x000fca0000000000 */
[----:B------:R0:W-:Y:S01]  /*0e60*/  STG.E.64 desc[UR12][R12.64], R14 ;  /* 0x0000000e0c007986 */ /* 0x0001e2000c101b0c */
[----:B------:R-:W-:Y:S05]  /*0e70*/  BRA `(.L_x_25) ;  /* 0x0000000000087947 */ /* 0x000fea0003800000 */
.L_x_24:
[----:B------:R-:W2:Y:S04]  /*0e80*/  LDG.E.64 R14, desc[UR12][R34.64] ;  /* 0x0000000c220e7981 */ /* 0x000ea8000c1e1b00 */
[----:B--2---:R1:W-:Y:S02]  /*0e90*/  STG.E.64 desc[UR12][R12.64], R14 ;  /* 0x0000000e0c007986 */ /* 0x0043e4000c101b0c */
.L_x_25:
[----:B------:R-:W-:Y:S05]  /*0ea0*/  BSYNC.RECONVERGENT B0 ;  /* 0x0000000000007941 */ /* 0x000fea0003800200 */
.L_x_23:
[----:B------:R-:W-:Y:S01]  /*0eb0*/  VIADD R5, R5, 0x1 ;  /* 0x0000000105057836 */ /* 0x000fe20000000000 */
[----:B------:R-:W-:Y:S01]  /*0ec0*/  UIADD3 UR6, UP0, UPT, UR6, 0x8, URZ ;  /* 0x0000000806067890 */ /* 0x000fe2000ff1e0ff */
[----:B------:R-:W-:Y:S01]  /*0ed0*/  IADD3 R27, PT, PT, R27, 0x1, RZ ;  /* 0x000000011b1b7810 */ /* 0x000fe20007ffe0ff */
[----:B------:R-:W-:Y:S01]  /*0ee0*/  UIADD3 UR8, UP1, UPT, UR8, 0x8, URZ ;  /* 0x0000000808087890 */ /* 0x000fe2000ff3e0ff */
[----:B------:R-:W-:Y:S01]  /*0ef0*/  VIADD R29, R29, 0x1 ;  /* 0x000000011d1d7836 */ /* 0x000fe20000000000 */
[----:B------:R-:W-:Y:S01]  /*0f00*/  ISETP.NE.AND P0, PT, R5, RZ, PT ;  /* 0x000000ff0500720c */ /* 0x000fe20003f05270 */
[----:B------:R-:W-:Y:S01]  /*0f10*/  UIADD3.X UR7, UPT, UPT, URZ, UR7, URZ, UP0, !UPT ;  /* 0x00000007ff077290 */ /* 0x000fe200087fe4ff */
[----:B------:R-:W-:Y:S01]  /*0f20*/  IADD3 R31, PT, PT, R31, 0x1, RZ ;  /* 0x000000011f1f7810 */ /* 0x000fe20007ffe0ff */
[----:B------:R-:W-:Y:S01]  /*0f30*/  UIADD3.X UR9, UPT, UPT, URZ, UR9, URZ, UP1, !UPT ;  /* 0x00000009ff097290 */ /* 0x000fe20008ffe4ff */
[----:B------:R-:W-:-:S09]  /*0f40*/  VIADD R33, R33, 0x1 ;  /* 0x0000000121217836 */ /* 0x000fd20000000000 */
[----:B------:R-:W-:Y:S05]  /*0f50*/  @P0 BRA `(.L_x_26) ;  /* 0xfffffffc00440947 */ /* 0x000fea000383ffff */
.L_x_22:
[----:B------:R-:W-:-:S13]  /*0f60*/  ISETP.NE.AND P0, PT, R22, RZ, PT ;  /* 0x000000ff1600720c */ /* 0x000fda0003f05270 */
[----:B------:R-:W-:Y:S05]  /*0f70*/  @P0 EXIT ;  /* 0x000000000000094d */ /* 0x000fea0003800000 */
.L_x_7:
[----:B------:R-:W2:Y:S01]  /*0f80*/  LDC.64 R8, c[0x0][0x398] ;  /* 0x0000e600ff087b82 */ /* 0x000ea20000000a00 */
[----:B------:R-:W4:Y:S07]  /*0f90*/  LDCU UR4, c[0x0][0x384] ;  /* 0x00007080ff0477ac */ /* 0x000f2e0008000800 */
[----:B01----:R-:W0:Y:S08]  /*0fa0*/  LDC.64 R12, c[0x0][0x3b8] ;  /* 0x0000ee00ff0c7b82 */ /* 0x003e300000000a00 */
[----:B---3--:R-:W1:Y:S01]  /*0fb0*/  LDC.64 R14, c[0x0][0x3a8] ;  /* 0x0000ea00ff0e7b82 */ /* 0x008e620000000a00 */
[----:B--2---:R-:W-:-:S06]  /*0fc0*/  IMAD.WIDE R8, R0, 0x8, R8 ;  /* 0x0000000800087825 */ /* 0x004fcc00078e0208 */
[----:B------:R-:W2:Y:S01]  /*0fd0*/  LDG.E.64 R8, desc[UR12][R8.64] ;  /* 0x0000000c08087981 */ /* 0x000ea2000c1e1b00 */
[----:B----4-:R-:W2:Y:S02]  /*0fe0*/  I2F.F64 R6, UR4 ;  /* 0x0000000400067d12 */ /* 0x010ea40008201c00 */
[----:B--2---:R-:W-:-:S10]  /*0ff0*/  DMUL R6, R6, R8 ;  /* 0x0000000806067228 */ /* 0x004fd40000000000 */
[----:B------:R-:W2:Y:S02]  /*1000*/  F2I.F64.TRUNC R6, R6 ;  /* 0x0000000600067311 */ /* 0x000ea4000030d100 */
[C---:B--2---:R-:W-:Y:S02]  /*1010*/  ISETP.NE.AND P0, PT, R6.reuse, UR4, PT ;  /* 0x0000000406007c0c */ /* 0x044fe4000bf05270 */
[----:B------:R-:W-:-:S11]  /*1020*/  IADD3 R19, PT, PT, R6, -0x1, RZ ;  /* 0xffffffff06137810 */ /* 0x000fd60007ffe0ff */
[----:B------:R-:W-:-:S04]  /*1030*/  @P0 IMAD.MOV R19, RZ, RZ, R6 ;  /* 0x000000ffff130224 */ /* 0x000fc800078e0206 */
[--C-:B-----5:R-:W-:Y:S02]  /*1040*/  IMAD R11, R2, UR4, R19.reuse ;  /* 0x00000004020b7c24 */ /* 0x120fe4000f8e0213 */
[----:B------:R-:W-:Y:S02]  /*1050*/  IMAD R0, R0, UR4, R19 ;  /* 0x0000000400007c24 */ /* 0x000fe4000f8e0213 */
[----:B0-----:R-:W-:-:S04]  /*1060*/  IMAD.WIDE R10, R11, 0x8, R12 ;  /* 0x000000080b0a7825 */ /* 0x001fc800078e020c */
[----:B------:R-:W-:-:S04]  /*1070*/  IMAD.WIDE R8, R0, 0x8, R12 ;  /* 0x0000000800087825 */ /* 0x000fc800078e020c */
[--C-:B------:R-:W-:Y:S02]  /*1080*/  IMAD R17, R3, UR4, R19.reuse ;  /* 0x0000000403117c24 */ /* 0x100fe4000f8e0213 */
[----:B------:R-:W-:Y:S01]  /*1090*/  IMAD R21, R4, UR4, R19 ;  /* 0x0000000404157c24 */ /* 0x000fe2000f8e0213 */
[----:B------:R-:W2:Y:S01]  /*10a0*/  LDG.E.64 R2, desc[UR12][R8.64] ;  /* 0x0000000c08027981 */ /* 0x000ea2000c1e1b00 */
[--C-:B------:R-:W-:Y:S02]  /*10b0*/  IMAD.WIDE R6, R17, 0x8, R12.reuse ;  /* 0x0000000811067825 */ /* 0x100fe400078e020c */
[----:B------:R-:W0:Y:S01]  /*10c0*/  LDC.64 R16, c[0x0][0x3b0] ;  /* 0x0000ec00ff107b82 */ /* 0x000e220000000a00 */
[----:B------:R3:W2:Y:S01]  /*10d0*/  LDG.E.64 R4, desc[UR12][R10.64] ;  /* 0x0000000c0a047981 */ /* 0x0006a2000c1e1b00 */
[----:B------:R-:W-:-:S03]  /*10e0*/  IMAD.WIDE R12, R21, 0x8, R12 ;  /* 0x00000008150c7825 */ /* 0x000fc600078e020c */
[----:B------:R-:W4:Y:S04]  /*10f0*/  LDG.E.64 R6, desc[UR12][R6.64] ;  /* 0x0000000c06067981 */ /* 0x000f28000c1e1b00 */
[----:B------:R-:W4:Y:S01]  /*1100*/  LDG.E.64 R12, desc[UR12][R12.64] ;  /* 0x0000000c0c0c7981 */ /* 0x000f22000c1e1b00 */
[C---:B-1----:R-:W-:Y:S01]  /*1110*/  IMAD.WIDE R14, R19.reuse, 0x8, R14 ;  /* 0x00000008130e7825 */ /* 0x042fe200078e020e */
[----:B---3--:R-:W1:Y:S05]  /*1120*/  LDC.64 R10, c[0x0][0x390] ;  /* 0x0000e400ff0a7b82 */ /* 0x008e6a0000000a00 */
[----:B------:R-:W3:Y:S01]  /*1130*/  LDG.E.64 R14, desc[UR12][R14.64] ;  /* 0x0000000c0e0e7981 */ /* 0x000ee2000c1e1b00 */
[----:B0-----:R-:W-:-:S06]  /*1140*/  IMAD.WIDE R16, R19, 0x8, R16 ;  /* 0x0000000813107825 */ /* 0x001fcc00078e0210 */
[----:B------:R-:W3:Y:S01]  /*1150*/  LDG.E.64 R16, desc[UR12][R16.64] ;  /* 0x0000000c10107981 */ /* 0x000ee2000c1e1b00 */
[----:B--2---:R-:W-:Y:S02]  /*1160*/  DADD R4, -R2, R4 ;  /* 0x0000000002047229 */ /* 0x004fe40000000104 */
[----:B----4-:R-:W-:-:S06]  /*1170*/  DADD R8, R6, -R12 ;  /* 0x0000000006087229 */ /* 0x010fcc000000080c */
[-C--:B-1----:R-:W-:Y:S01]  /*1180*/  DFMA R4, R4, R10.reuse, R2 ;  /* 0x0000000a0404722b */ /* 0x082fe20000000002 */
[----:B------:R-:W0:Y:S07]  /*1190*/  LDC.64 R6, c[0x0][0x3c0] ;  /* 0x0000f000ff067b82 */ /* 0x000e2e0000000a00 */
[----:B------:R-:W-:-:S08]  /*11a0*/  DFMA R4, R8, R10, R4 ;  /* 0x0000000a0804722b */ /* 0x000fd00000000004 */
[----:B---3--:R-:W-:-:S06]  /*11b0*/  DSETP.GEU.AND P0, PT, R4, R14, PT ;  /* 0x0000000e0400722a */ /* 0x008fcc0003f0e000 */
[----:B------:R-:W-:Y:S02]  /*11c0*/  FSEL R2, R14, R4, !P0 ;  /* 0x000000040e027208 */ /* 0x000fe40004000000 */
[----:B------:R-:W-:-:S06]  /*11d0*/  FSEL R3, R15, R5, !P0 ;  /* 0x000000050f037208 */ /* 0x000fcc0004000000 */
[----:B------:R-:W-:-:S06]  /*11e0*/  DSETP.GT.AND P0, PT, R2, R16, PT ;  /* 0x000000100200722a */ /* 0x000fcc0003f04000 */
[----:B------:R-:W-:Y:S02]  /*11f0*/  FSEL R4, R16, R2, P0 ;  /* 0x0000000210047208 */ /* 0x000fe40000000000 */
[----:B------:R-:W-:Y:S01]  /*1200*/  FSEL R5, R17, R3, P0 ;  /* 0x0000000311057208 */ /* 0x000fe20000000000 */
[----:B0-----:R-:W-:-:S05]  /*1210*/  IMAD.WIDE R2, R0, 0x8, R6 ;  /* 0x0000000800027825 */ /* 0x001fca00078e0206 */
[----:B------:R-:W-:Y:S01]  /*1220*/  STG.E.64 desc[UR12][R2.64], R4 ;  /* 0x0000000402007986 */ /* 0x000fe2000c101b0c */
[----:B------:R-:W-:Y:S05]  /*1230*/  EXIT ;  /* 0x000000000000794d */ /* 0x000fea0003800000 */
.L_x_27:
        /* <DEDUP_REMOVED lines=12> */
.L_x_141:


//--------------------- .text._Z12costFunction5paramPdS0_S0_S0_ --------------------------
	.section	.text._Z12costFunction5paramPdS0_S0_S0_,"ax",@progbits
	.align	128
        .global         _Z12costFunction5paramPdS0_S0_S0_
        .type           _Z12costFunction5paramPdS0_S0_S0_,@function
        .size           _Z12costFunction5paramPdS0_S0_S0_,(.L_x_139 - _Z12costFunction5paramPdS0_S0_S0_)
        .other          _Z12costFunction5paramPdS0_S0_S0_,@"STO_CUDA_ENTRY STV_DEFAULT"
_Z12costFunction5paramPdS0_S0_S0_:
.text._Z12costFunction5paramPdS0_S0_S0_:
        /* <DEDUP_REMOVED lines=9> */
[----:B------:R-:W1:Y:S01]  /*0090*/  LDCU UR4, c[0x0][0x3b8] ;  /* 0x00007700ff0477ac */ /* 0x000e620008000800 */
[----:B------:R-:W2:Y:S01]  /*00a0*/  LDCU.64 UR12, c[0x0][0x358] ;  /* 0x00006b00ff0c77ac */ /* 0x000ea20008000a00 */
[----:B------:R-:W3:Y:S01]  /*00b0*/  LDCU.64 UR6, c[0x0][0x3a0] ;  /* 0x00007400ff0677ac */ /* 0x000ee20008000a00 */
[----:B------:R-:W4:Y:S01]  /*00c0*/  LDCU.64 UR8, c[0x0][0x380] ;  /* 0x00007000ff0877ac */ /* 0x000f220008000a00 */
[----:B-1----:R-:W-:-:S04]  /*00d0*/  IMAD R3, R2, UR4, RZ ;  /* 0x0000000402037c24 */ /* 0x002fc8000f8e02ff */
[----:B0-----:R-:W-:-:S05]  /*00e0*/  IMAD.WIDE R4, R3, 0x8, R4 ;  /* 0x0000000803047825 */ /* 0x001fca00078e0204 */
[----:B--2---:R0:W5:Y:S04]  /*00f0*/  LDG.E.64 R32, desc[UR12][R4.64] ;  /* 0x0000000c04207981 */ /* 0x004168000c1e1b00 */
[----:B------:R0:W5:Y:S04]  /*0100*/  LDG.E.64 R30, desc[UR12][R4.64+0x8] ;  /* 0x0000080c041e7981 */ /* 0x000168000c1e1b00 */
[----:B------:R0:W5:Y:S01]  /*0110*/  LDG.E.64 R28, desc[UR12][R4.64+0x10] ;  /* 0x0000100c041c7981 */ /* 0x000162000c1e1b00 */
[----:B---3--:R-:W-:Y:S01]  /*0120*/  USHF.R.U32.HI UR4, URZ, 0x14, UR7 ;  /* 0x00000014ff047899 */ /* 0x008fe20008011607 */
[----:B----4-:R-:W-:Y:S01]  /*0130*/  DSETP.NEU.AND P1, PT, RZ, UR8, PT ;  /* 0x00000008ff007e2a */ /* 0x010fe2000bf2d000 */
[----:B------:R-:W1:Y:S02]  /*0140*/  LDCU.64 UR10, c[0x0][0x3a8] ;  /* 0x00007500ff0a77ac */ /* 0x000e640008000a00 */
[----:B------:R-:W-:Y:S01]  /*0150*/  ULOP3.LUT UR4, UR4, 0x7ff, URZ, 0xc0, !UPT ;  /* 0x000007ff04047892 */ /* 0x000fe2000f8ec0ff */
[----:B------:R-:W2:Y:S03]  /*0160*/  LDCU.64 UR16, c[0x0][0x388] ;  /* 0x00007100ff1077ac */ /* 0x000ea60008000a00 */
[----:B------:R-:W-:Y:S01]  /*0170*/  UIADD3 UR4, UPT, UPT, UR4, -0x3f4, URZ ;  /* 0xfffffc0c04047890 */ /* 0x000fe2000fffe0ff */
[----:B------:R-:W3:Y:S03]  /*0180*/  LDCU.64 UR18, c[0x0][0x380] ;  /* 0x00007000ff1277ac */ /* 0x000ee60008000a00 */
[----:B------:R-:W-:-:S02]  /*0190*/  USHF.L.U32 UR14, UR6, UR4, URZ ;  /* 0x00000004060e7299 */ /* 0x000fc400080006ff */
[----:B------:R-:W-:Y:S01]  /*01a0*/  USHF.L.U64.HI UR4, UR6, UR4, UR7 ;  /* 0x0000000406047299 */ /* 0x000fe20008010207 */
[----:B-1----:R-:W-:Y:S01]  /*01b0*/  IMAD.U32 R26, RZ, RZ, UR10 ;  /* 0x0000000aff1a7e24 */ /* 0x002fe2000f8e00ff */
[----:B------:R-:W-:Y:S01]  /*01c0*/  UISETP.NE.U32.AND UP0, UPT, UR14, URZ, UPT ;  /* 0x000000ff0e00728c */ /* 0x000fe2000bf05070 */
[----:B------:R-:W-:-:S03]  /*01d0*/  IMAD.U32 R27, RZ, RZ, UR11 ;  /* 0x0000000bff1b7e24 */ /* 0x000fc6000f8e00ff */
[----:B------:R-:W-:Y:S01]  /*01e0*/  UISETP.NE.AND.EX UP0, UPT, UR4, -0x80000000, UPT, UP0 ;  /* 0x800000000400788c */ /* 0x000fe2000bf05300 */
[----:B--2---:R-:W-:Y:S02]  /*01f0*/  IMAD.U32 R24, RZ, RZ, UR16 ;  /* 0x00000010ff187e24 */ /* 0x004fe4000f8e00ff */
[----:B------:R-:W-:-:S03]  /*0200*/  IMAD.U32 R25, RZ, RZ, UR17 ;  /* 0x00000011ff197e24 */ /* 0x000fc6000f8e00ff */
[----:B------:R-:W-:Y:S01]  /*0210*/  PLOP3.LUT P0, PT, PT, PT, UP0, 0x80, 0x8 ;  /* 0x000000000008781c */ /* 0x000fe20003f0f008 */
[----:B---3--:R-:W-:Y:S02]  /*0220*/  IMAD.U32 R22, RZ, RZ, UR18 ;  /* 0x00000012ff167e24 */ /* 0x008fe4000f8e00ff */
[----:B------:R-:W-:Y:S01]  /*0230*/  IMAD.U32 R23, RZ, RZ, UR19 ;  /* 0x00000013ff177e24 */ /* 0x000fe2000f8e00ff */
[----:B------:R-:W-:Y:S01]  /*0240*/  PLOP3.LUT P0, PT, P0, PT, PT, 0x8, 0x80 ;  /* 0x000000000080781c */ /* 0x000fe2000070e170 */
[----:B0-----:R-:W-:-:S12]  /*0250*/  @P1 BRA `(.L_x_28) ;  /* 0x00000000002c1947 */ /* 0x001fd80003800000 */
[----:B------:R-:W0:Y:S01]  /*0260*/  LDCU.64 UR8, c[0x0][0x3a0] ;  /* 0x00007400ff0877ac */ /* 0x000e220008000a00 */
[----:B------:R-:W1:Y:S01]  /*0270*/  LDC R12, c[0x0][0x384] ;  /* 0x0000e100ff0c7b82 */ /* 0x000e620000000800 */
[----:B------:R-:W-:Y:S01]  /*0280*/  PLOP3.LUT P0, PT, PT, PT, UP0, 0x80, 0x8 ;  /* 0x000000000008781c */ /* 0x000fe20003f0f008 */
[----:B------:R-:W-:Y:S01]  /*0290*/  IMAD.MOV.U32 R10, RZ, RZ, RZ ;  /* 0x000000ffff0a7224 */ /* 0x000fe200078e00ff */
[----:B------:R-:W-:Y:S01]  /*02a0*/  ISETP.LE.AND P1, PT, RZ, UR7, PT ;  /* 0x00000007ff007c0c */ /* 0x000fe2000bf23270 */
[----:B0-----:R-:W-:Y:S02]  /*02b0*/  IMAD.U32 R8, RZ, RZ, UR8 ;  /* 0x00000008ff087e24 */ /* 0x001fe4000f8e00ff */
[----:B------:R-:W-:-:S08]  /*02c0*/  IMAD.U32 R9, RZ, RZ, UR9 ;  /* 0x00000009ff097e24 */ /* 0x000fd0000f8e00ff */
[----:B------:R-:W-:-:S06]  /*02d0*/  DSETP.NEU.AND P0, PT, |R8|, 0.5, !P0 ;  /* 0x3fe000000800742a */ /* 0x000fcc000470d200 */
[----:B-1----:R-:W-:-:S04]  /*02e0*/  SEL R11, R12, RZ, P0 ;  /* 0x000000ff0c0b7207 */ /* 0x002fc80000000000 */
[----:B------:R-:W-:Y:S01]  /*02f0*/  @!P1 LOP3.LUT R11, R11, 0x7ff00000, RZ, 0xfc, !PT ;  /* 0x7ff000000b0b9812 */ /* 0x000fe200078efcff */
[----:B------:R-:W-:Y:S06]  /*0300*/  BRA `(.L_x_29) ;  /* 0x0000000000587947 */ /* 0x000fec0003800000 */
.L_x_28:
[----:B------:R-:W0:Y:S01]  /*0310*/  LDCU.64 UR6, c[0x0][0x3a0] ;  /* 0x00007400ff0677ac */ /* 0x000e220008000a00 */
[----:B------:R-:W-:Y:S01]  /*0320*/  DADD R8, -RZ, |UR8| ;  /* 0x40000008ff087e29 */ /* 0x000fe20008000100 */
[----:B------:R-:W-:Y:S01]  /*0330*/  BSSY.RECONVERGENT B0, `(.L_x_30) ;  /* 0x0000006000007945 */ /* 0x000fe20003800200 */
[----:B------:R-:W-:-:S08]  /*0340*/  MOV R4, 0x390 ;  /* 0x0000039000047802 */ /* 0x000fd00000000f00 */
[----:B------:R-:W-:Y:S02]  /*0350*/  IMAD.MOV.U32 R3, RZ, RZ, R9 ;  /* 0x000000ffff037224 */ /* 0x000fe400078e0009 */
[----:B0-----:R-:W-:Y:S02]  /*0360*/  IMAD.U32 R6, RZ, RZ, UR6 ;  /* 0x00000006ff067e24 */ /* 0x001fe4000f8e00ff */
[----:B------:R-:W-:-:S07]  /*0370*/  IMAD.U32 R5, RZ, RZ, UR7 ;  /* 0x00000007ff057e24 */ /* 0x000fce000f8e00ff */
[----:B-----5:R-:W-:Y:S05]  /*0380*/  CALL.REL.NOINC `($_Z12costFunction5paramPdS0_S0_S0_$__internal_accurate_pow) ;  /* 0x0000005c00487944 */ /* 0x020fea0003c00000 */
[----:B------:R-:W-:Y:S05]  /*0390*/  BSYNC.RECONVERGENT B0 ;  /* 0x0000000000007941 */ /* 0x000fea0003800200 */
.L_x_30:
[----:B------:R-:W0:Y:S01]  /*03a0*/  LDC.64 R8, c[0x0][0x3a0] ;  /* 0x0000e800ff087b82 */ /* 0x000e220000000a00 */
[----:B------:R-:W-:-:S06]  /*03b0*/  IMAD.MOV.U32 R7, RZ, RZ, R3 ;  /* 0x000000ffff077224 */ /* 0x000fcc00078e0003 */
[----:B------:R-:W-:Y:S01]  /*03c0*/  DADD R10, -RZ, -R6 ;  /* 0x00000000ff0a7229 */ /* 0x000fe20000000906 */
[----:B------:R-:W1:Y:S09]  /*03d0*/  LDC R12, c[0x0][0x384] ;  /* 0x0000e100ff0c7b82 */ /* 0x000e720000000800 */
[----:B------:R-:W-:-:S02]  /*03e0*/  FSEL R7, R10, R6, P0 ;  /* 0x000000060a077208 */ /* 0x000fc40000000000 */
[----:B------:R-:W-:Y:S01]  /*03f0*/  FSEL R0, R11, R3, P0 ;  /* 0x000000030b007208 */ /* 0x000fe20000000000 */
[----:B0-----:R-:W0:Y:S01]  /*0400*/  FRND.F64.TRUNC R4, R8 ;  /* 0x0000000800047313 */ /* 0x001e22000030d800 */
[----:B-1----:R-:W-:-:S04]  /*0410*/  ISETP.GE.AND P2, PT, R12, RZ, PT ;  /* 0x000000ff0c00720c */ /* 0x002fc80003f46270 */
[----:B------:R-:W-:Y:S02]  /*0420*/  FSEL R10, R7, R6, !P2 ;  /* 0x00000006070a7208 */ /* 0x000fe40005000000 */
[----:B------:R-:W-:Y:S01]  /*0430*/  FSEL R11, R0, R3, !P2 ;  /* 0x00000003000b7208 */ /* 0x000fe20005000000 */
[----:B0-----:R-:W-:-:S06]  /*0440*/  DSETP.NEU.AND P1, PT, R4, R8, PT ;  /* 0x000000080400722a */ /* 0x001fcc0003f2d000 */
[----:B------:R-:W-:Y:S02]  /*0450*/  @!P2 FSEL R10, R10, RZ, !P1 ;  /* 0x000000ff0a0aa208 */ /* 0x000fe40004800000 */
[----:B------:R-:W-:-:S07]  /*0460*/  @!P2 FSEL R11, R11, -QNAN , !P1 ;  /* 0xfff800000b0ba808 */ /* 0x000fce0004800000 */
.L_x_29:
[----:B------:R-:W0:Y:S02]  /*0470*/  LDC.64 R6, c[0x0][0x380] ;  /* 0x0000e000ff067b82 */ /* 0x000e240000000a00 */
[----:B0-----:R-:W-:-:S10]  /*0480*/  DADD R4, R6, R8 ;  /* 0x0000000006047229 */ /* 0x001fd40000000008 */
[----:B------:R-:W-:-:S04]  /*0490*/  LOP3.LUT R4, R5, 0x7ff00000, RZ, 0xc0, !PT ;  /* 0x7ff0000005047812 */ /* 0x000fc800078ec0ff */
[----:B------:R-:W-:-:S13]  /*04a0*/  ISETP.NE.AND P1, PT, R4, 0x7ff00000, PT ;  /* 0x7ff000000400780c */ /* 0x000fda0003f25270 */
[----:B------:R-:W-:Y:S05]  /*04b0*/  @P1 BRA `(.L_x_31) ;  /* 0x0000000000681947 */ /* 0x000fea0003800000 */
[----:B------:R-:W-:-:S14]  /*04c0*/  DSETP.NAN.AND P1, PT, R6, R8, PT ;  /* 0x000000080600722a */ /* 0x000fdc0003f28000 */
[----:B------:R-:W-:Y:S01]  /*04d0*/  @P1 DADD R10, R6, R8 ;  /* 0x00000000060a1229 */ /* 0x000fe20000000008 */
[----:B------:R-:W-:Y:S10]  /*04e0*/  @P1 BRA `(.L_x_31) ;  /* 0x00000000005c1947 */ /* 0x000ff40003800000 */
[----:B------:R-:W-:-:S14]  /*04f0*/  DSETP.NEU.AND P1, PT, |R8|, +INF , PT ;  /* 0x7ff000000800742a */ /* 0x000fdc0003f2d200 */
[----:B------:R-:W-:Y:S05]  /*0500*/  @P1 BRA `(.L_x_32) ;  /* 0x0000000000241947 */ /* 0x000fea0003800000 */
[----:B------:R-:W0:Y:S01]  /*0510*/  LDC R0, c[0x0][0x3a4] ;  /* 0x0000e900ff007b82 */ /* 0x000e220000000800 */
[----:B------:R-:W-:-:S06]  /*0520*/  DSETP.GT.AND P0, PT, |R6|, 1, PT ;  /* 0x3ff000000600742a */ /* 0x000fcc0003f04200 */
[----:B------:R-:W-:Y:S01]  /*0530*/  SEL R10, RZ, 0x7ff00000, !P0 ;  /* 0x7ff00000ff0a7807 */ /* 0x000fe20004000000 */
[----:B------:R-:W-:Y:S01]  /*0540*/  DSETP.NEU.AND P0, PT, R6, -1, PT ;  /* 0xbff000000600742a */ /* 0x000fe20003f0d000 */
[----:B0-----:R-:W-:-:S13]  /*0550*/  ISETP.GE.AND P1, PT, R0, RZ, PT ;  /* 0x000000ff0000720c */ /* 0x001fda0003f26270 */
[----:B------:R-:W-:-:S04]  /*0560*/  @!P1 LOP3.LUT R10, R10, 0x7ff00000, RZ, 0x3c, !PT ;  /* 0x7ff000000a0a9812 */ /* 0x000fc800078e3cff */
[----:B------:R-:W-:Y:S01]  /*0570*/  SEL R11, R10, 0x3ff00000, P0 ;  /* 0x3ff000000a0b7807 */ /* 0x000fe20000000000 */
[----:B------:R-:W-:Y:S01]  /*0580*/  IMAD.MOV.U32 R10, RZ, RZ, RZ ;  /* 0x000000ffff0a7224 */ /* 0x000fe200078e00ff */
[----:B------:R-:W-:Y:S06]  /*0590*/  BRA `(.L_x_31) ;  /* 0x0000000000307947 */ /* 0x000fec0003800000 */
.L_x_32:
[----:B------:R-:W-:-:S14]  /*05a0*/  DSETP.NEU.AND P1, PT, |R6|, +INF , PT ;  /* 0x7ff000000600742a */ /* 0x000fdc0003f2d200 */
[----:B------:R-:W-:Y:S05]  /*05b0*/  @P1 BRA `(.L_x_31) ;  /* 0x0000000000281947 */ /* 0x000fea0003800000 */
[----:B------:R-:W0:Y:S01]  /*05c0*/  LDC R0, c[0x0][0x3a4] ;  /* 0x0000e900ff007b82 */ /* 0x000e220000000800 */
[----:B------:R-:W-:Y:S01]  /*05d0*/  ISETP.GE.AND P2, PT, R12, RZ, PT ;  /* 0x000000ff0c00720c */ /* 0x000fe20003f46270 */
[----:B------:R-:W-:Y:S01]  /*05e0*/  IMAD.MOV.U32 R10, RZ, RZ, RZ ;  /* 0x000000ffff0a7224 */ /* 0x000fe200078e00ff */
[C---:B0-----:R-:W-:Y:S02]  /*05f0*/  ISETP.GE.AND P1, PT, R0.reuse, RZ, PT ;  /* 0x000000ff0000720c */ /* 0x041fe40003f26270 */
[----:B------:R-:W-:Y:S02]  /*0600*/  LOP3.LUT R0, R0, 0x7fffffff, RZ, 0xc0, !PT ;  /* 0x7fffffff00007812 */ /* 0x000fe400078ec0ff */
[----:B------:R-:W-:Y:S02]  /*0610*/  SEL R11, RZ, 0x7ff00000, !P1 ;  /* 0x7ff00000ff0b7807 */ /* 0x000fe40004800000 */
[----:B------:R-:W-:-:S03]  /*0620*/  ISETP.NE.AND P1, PT, R0, 0x3fe00000, PT ;  /* 0x3fe000000000780c */ /* 0x000fc60003f25270 */
[----:B------:R-:W-:-:S05]  /*0630*/  VIADD R0, R11, 0x80000000 ;  /* 0x800000000b007836 */ /* 0x000fca0000000000 */
[----:B------:R-:W-:-:S04]  /*0640*/  SEL R0, R0, R11, P1 ;  /* 0x0000000b00007207 */ /* 0x000fc80000800000 */
[----:B------:R-:W-:-:S07]  /*0650*/  @!P2 SEL R11, R0, R11, P0 ;  /* 0x0000000b000ba207 */ /* 0x000fce0000000000 */
.L_x_31:
[----:B------:R-:W0:Y:S01]  /*0660*/  LDCU.64 UR6, c[0x0][0x3a0] ;  /* 0x00007400ff0677ac */ /* 0x000e220008000a00 */
[----:B------:R-:W-:Y:S01]  /*0670*/  BSSY.RECONVERGENT B0, `(.L_x_33) ;  /* 0x0000007000007945 */ /* 0x000fe20003800200 */
[----:B------:R-:W-:Y:S01]  /*0680*/  IMAD.MOV.U32 R8, RZ, RZ, RZ ;  /* 0x000000ffff087224 */ /* 0x000fe200078e00ff */
[----:B------:R-:W-:Y:S01]  /*0690*/  MOV R4, 0x6e0 ;  /* 0x000006e000047802 */ /* 0x000fe20000000f00 */
[----:B------:R-:W-:Y:S02]  /*06a0*/  IMAD.MOV.U32 R3, RZ, RZ, 0x419e0a6e ;  /* 0x419e0a6eff037424 */ /* 0x000fe400078e00ff */
[----:B0-----:R-:W-:Y:S02]  /*06b0*/  IMAD.U32 R6, RZ, RZ, UR6 ;  /* 0x00000006ff067e24 */ /* 0x001fe4000f8e00ff */
[----:B------:R-:W-:-:S07]  /*06c0*/  IMAD.U32 R5, RZ, RZ, UR7 ;  /* 0x00000007ff057e24 */ /* 0x000fce000f8e00ff */
[----:B-----5:R-:W-:Y:S05]  /*06d0*/  CALL.REL.NOINC `($_Z12costFunction5paramPdS0_S0_S0_$__internal_accurate_pow) ;  /* 0x0000005800747944 */ /* 0x020fea0003c00000 */
[----:B------:R-:W-:Y:S05]  /*06e0*/  BSYNC.RECONVERGENT B0 ;  /* 0x0000000000007941 */ /* 0x000fea0003800200 */
.L_x_33:
[----:B------:R-:W0:Y:S01]  /*06f0*/  LDC.64 R18, c[0x0][0x3a0] ;  /* 0x0000e800ff127b82 */ /* 0x000e220000000a00 */
[----:B------:R-:W-:-:S07]  /*0700*/  IMAD.MOV.U32 R7, RZ, RZ, R3 ;  /* 0x000000ffff077224 */ /* 0x000fce00078e0003 */
[----:B------:R-:W1:Y:S01]  /*0710*/  LDC.64 R8, c[0x0][0x380] ;  /* 0x0000e000ff087b82 */ /* 0x000e620000000a00 */
[C---:B0-----:R-:W-:Y:S02]  /*0720*/  DADD R4, R18.reuse, 126000000 ;  /* 0x419e0a6e12047429 */ /* 0x041fe40000000000 */
[----:B------:R-:W-:Y:S02]  /*0730*/  DSETP.NEU.AND P1, PT, R18, RZ, PT ;  /* 0x000000ff1200722a */ /* 0x000fe40003f2d000 */
[----:B-1----:R-:W-:-:S04]  /*0740*/  DSETP.NEU.AND P2, PT, R8, 1, PT ;  /* 0x3ff000000800742a */ /* 0x002fc80003f4d000 */
[----:B------:R-:W-:Y:S02]  /*0750*/  FSEL R10, R10, RZ, P1 ;  /* 0x000000ff0a0a7208 */ /* 0x000fe40000800000 */
[----:B------:R-:W-:Y:S02]  /*0760*/  LOP3.LUT R4, R5, 0x7ff00000, RZ, 0xc0, !PT ;  /* 0x7ff0000005047812 */ /* 0x000fe400078ec0ff */
[----:B------:R-:W-:Y:S02]  /*0770*/  FSEL R11, R11, 1.875, P1 ;  /* 0x3ff000000b0b7808 */ /* 0x000fe40000800000 */
[----:B------:R-:W-:Y:S02]  /*0780*/  ISETP.NE.AND P0, PT, R4, 0x7ff00000, PT ;  /* 0x7ff000000400780c */ /* 0x000fe40003f05270 */
[----:B------:R-:W-:Y:S02]  /*0790*/  FSEL R10, R10, RZ, P2 ;  /* 0x000000ff0a0a7208 */ /* 0x000fe40001000000 */
[----:B------:R-:W-:-:S09]  /*07a0*/  FSEL R11, R11, 1.875, P2 ;  /* 0x3ff000000b0b7808 */ /* 0x000fd20001000000 */
[----:B------:R-:W-:Y:S05]  /*07b0*/  @P0 BRA `(.L_x_34) ;  /* 0x0000000000200947 */ /* 0x000fea0003800000 */
[----:B------:R-:W-:-:S14]  /*07c0*/  DSETP.NAN.AND P0, PT, R18, R18, PT ;  /* 0x000000121200722a */ /* 0x000fdc0003f08000 */
[----:B------:R-:W-:Y:S01]  /*07d0*/  @P0 DADD R6, R18, 126000000 ;  /* 0x419e0a6e12060429 */ /* 0x000fe20000000000 */
[----:B------:R-:W-:Y:S10]  /*07e0*/  @P0 BRA `(.L_x_34) ;  /* 0x0000000000140947 */ /* 0x000ff40003800000 */
[----:B------:R-:W-:-:S14]  /*07f0*/  DSETP.NEU.AND P0, PT, |R18|, +INF , PT ;  /* 0x7ff000001200742a */ /* 0x000fdc0003f0d200 */
[----:B------:R-:W0:Y:S01]  /*0800*/  @!P0 LDC R0, c[0x0][0x3a4] ;  /* 0x0000e900ff008b82 */ /* 0x000e220000000800 */
[----:B------:R-:W-:Y:S01]  /*0810*/  @!P0 IMAD.MOV.U32 R6, RZ, RZ, RZ ;  /* 0x000000ffff068224 */ /* 0x000fe200078e00ff */
[----:B0-----:R-:W-:-:S04]  /*0820*/  @!P0 ISETP.GE.AND P2, PT, R0, RZ, PT ;  /* 0x000000ff0000820c */ /* 0x001fc80003f46270 */
[----:B------:R-:W-:-:S09]  /*0830*/  @!P0 SEL R7, RZ, 0x7ff00000, !P2 ;  /* 0x7ff00000ff078807 */ /* 0x000fd20005000000 */
.L_x_34:
[----:B------:R-:W-:Y:S01]  /*0840*/  FSEL R20, R6, RZ, P1 ;  /* 0x000000ff06147208 */ /* 0x000fe20000800000 */
[----:B------:R-:W-:Y:S01]  /*0850*/  IMAD.MOV.U32 R4, RZ, RZ, 0x1 ;  /* 0x00000001ff047424 */ /* 0x000fe200078e00ff */
[----:B------:R-:W-:Y:S01]  /*0860*/  FSEL R21, R7, 1.875, P1 ;  /* 0x3ff0000007157808 */ /* 0x000fe20000800000 */
[----:B------:R-:W0:Y:S01]  /*0870*/  FRND.F64.TRUNC R18, R18 ;  /* 0x0000001200127313 */ /* 0x000e22000030d800 */
[----:B------:R-:W-:Y:S01]  /*0880*/  FSETP.GEU.AND P1, PT, |R11|, 6.5827683646048100446e-37, PT ;  /* 0x036000000b00780b */ /* 0x000fe20003f2e200 */
[----:B------:R-:W-:Y:S01]  /*0890*/  UISETP.NE.U32.AND UP0, UPT, UR14, URZ, UPT ;  /* 0x000000ff0e00728c */ /* 0x000fe2000bf05070 */
[----:B------:R-:W-:Y:S02]  /*08a0*/  BSSY.RECONVERGENT B0, `(.L_x_35) ;  /* 0x0000016000007945 */ /* 0x000fe40003800200 */
[----:B------:R-:W-:Y:S01]  /*08b0*/  DADD R12, R20, R10 ;  /* 0x00000000140c7229 */ /* 0x000fe2000000000a */
[----:B------:R-:W-:-:S05]  /*08c0*/  UISETP.NE.AND.EX UP0, UPT, UR4, -0x80000000, UPT, UP0 ;  /* 0x800000000400788c */ /* 0x000fca000bf05300 */
[----:B------:R-:W1:Y:S02]  /*08d0*/  MUFU.RCP64H R5, R13 ;  /* 0x0000000d00057308 */ /* 0x000e640000001800 */
[----:B-1----:R-:W-:-:S08]  /*08e0*/  DFMA R6, -R12, R4, 1 ;  /* 0x3ff000000c06742b */ /* 0x002fd00000000104 */
[----:B------:R-:W-:-:S08]  /*08f0*/  DFMA R6, R6, R6, R6 ;  /* 0x000000060606722b */ /* 0x000fd00000000006 */
[----:B------:R-:W-:-:S08]  /*0900*/  DFMA R6, R4, R6, R4 ;  /* 0x000000060406722b */ /* 0x000fd00000000004 */
[----:B------:R-:W-:-:S08]  /*0910*/  DFMA R4, -R12, R6, 1 ;  /* 0x3ff000000c04742b */ /* 0x000fd00000000106 */
[----:B------:R-:W-:-:S08]  /*0920*/  DFMA R4, R6, R4, R6 ;  /* 0x000000040604722b */ /* 0x000fd00000000006 */
[----:B------:R-:W-:-:S08]  /*0930*/  DMUL R6, R4, R10 ;  /* 0x0000000a04067228 */ /* 0x000fd00000000000 */
[----:B------:R-:W-:-:S08]  /*0940*/  DFMA R8, -R12, R6, R10 ;  /* 0x000000060c08722b */ /* 0x000fd0000000010a */
[----:B------:R-:W-:-:S10]  /*0950*/  DFMA R6, R4, R8, R6 ;  /* 0x000000080406722b */ /* 0x000fd40000000006 */
[----:B------:R-:W-:-:S05]  /*0960*/  FFMA R0, RZ, R13, R7 ;  /* 0x0000000dff007223 */ /* 0x000fca0000000007 */
[----:B------:R-:W-:-:S13]  /*0970*/  FSETP.GT.AND P0, PT, |R0|, 1.469367938527859385e-39, PT ;  /* 0x001000000000780b */ /* 0x000fda0003f04200 */
[----:B0-----:R-:W-:Y:S05]  /*0980*/  @P0 BRA P1, `(.L_x_36) ;  /* 0x00000000001c0947 */ /* 0x001fea0000800000 */
[----:B------:R-:W-:Y:S01]  /*0990*/  IMAD.MOV.U32 R8, RZ, RZ, R12 ;  /* 0x000000ffff087224 */ /* 0x000fe200078e000c */
[----:B------:R-:W-:Y:S01]  /*09a0*/  MOV R4, 0x9f0 ;  /* 0x000009f000047802 */ /* 0x000fe20000000f00 */
[----:B------:R-:W-:Y:S02]  /*09b0*/  IMAD.MOV.U32 R5, RZ, RZ, R13 ;  /* 0x000000ffff057224 */ /* 0x000fe400078e000d */
[----:B------:R-:W-:Y:S02]  /*09c0*/  IMAD.MOV.U32 R6, RZ, RZ, R10 ;  /* 0x000000ffff067224 */ /* 0x000fe400078e000a */
[----:B------:R-:W-:-:S07]  /*09d0*/  IMAD.MOV.U32 R3, RZ, RZ, R11 ;  /* 0x000000ffff037224 */ /* 0x000fce00078e000b */
[----:B------:R-:W-:Y:S05]  /*09e0*/  CALL.REL.NOINC `($__internal_0_$__cuda_sm20_div_rn_f64_full) ;  /* 0x0000004c00687944 */ /* 0x000fea0003c00000 */
[----:B------:R-:W-:-:S07]  /*09f0*/  IMAD.MOV.U32 R7, RZ, RZ, R3 ;  /* 0x000000ffff077224 */ /* 0x000fce00078e0003 */
.L_x_36:
[----:B------:R-:W-:Y:S05]  /*0a00*/  BSYNC.RECONVERGENT B0 ;  /* 0x0000000000007941 */ /* 0x000fea0003800200 */
.L_x_35:
[----:B------:R-:W0:Y:S01]  /*0a10*/  LDC.64 R60, c[0x0][0x3d0] ;  /* 0x0000f400ff3c7b82 */ /* 0x000e220000000a00 */
[----:B------:R-:W1:Y:S01]  /*0a20*/  MUFU.RCP64H R5, -9.99999406080000000000e+10 ;  /* 0xc237487600057908 */ /* 0x000e620000001800 */
[----:B------:R-:W-:Y:S01]  /*0a30*/  IMAD.MOV.U32 R12, RZ, RZ, -0x18000000 ;  /* 0xe8000000ff0c7424 */ /* 0x000fe200078e00ff */
[----:B------:R-:W2:Y:S01]  /*0a40*/  LDCU.128 UR8, c[0x0][0x380] ;  /* 0x00007000ff0877ac */ /* 0x000ea20008000c00 */
[----:B------:R-:W-:Y:S02]  /*0a50*/  IMAD.MOV.U32 R13, RZ, RZ, 0x42374876 ;  /* 0x42374876ff0d7424 */ /* 0x000fe400078e00ff */
[----:B------:R-:W-:Y:S02]  /*0a60*/  IMAD.MOV.U32 R4, RZ, RZ, 0x1 ;  /* 0x00000001ff047424 */ /* 0x000fe400078e00ff */
[----:B------:R-:W3:Y:S08]  /*0a70*/  LDC R3, c[0x0][0x384] ;  /* 0x0000e100ff037b82 */ /* 0x000ef00000000800 */
[----:B------:R-:W4:Y:S01]  /*0a80*/  LDC.64 R14, c[0x0][0x398] ;  /* 0x0000e600ff0e7b82 */ /* 0x000f220000000a00 */
[----:B0-----:R-:W5:Y:S01]  /*0a90*/  LDG.E.64 R60, desc[UR12][R60.64] ;  /* 0x0000000c3c3c7981 */ /* 0x001f62000c1e1b00 */
[----:B-1----:R-:W-:-:S06]  /*0aa0*/  DFMA R8, R4, R12, 1 ;  /* 0x3ff000000408742b */ /* 0x002fcc000000000c */
[----:B------:R-:W0:Y:S01]  /*0ab0*/  LDC.64 R44, c[0x0][0x390] ;  /* 0x0000e400ff2c7b82 */ /* 0x000e220000000a00 */
[----:B------:R-:W-:Y:S02]  /*0ac0*/  PLOP3.LUT P1, PT, PT, PT, UP0, 0x80, 0x8 ;  /* 0x000000000008781c */ /* 0x000fe40003f2f008 */
[----:B---3--:R-:W-:Y:S01]  /*0ad0*/  FSETP.GEU.AND P2, PT, |R3|, 6.5827683646048100446e-37, PT ;  /* 0x036000000300780b */ /* 0x008fe20003f4e200 */
[----:B------:R-:W-:-:S04]  /*0ae0*/  DFMA R8, R8, R8, R8 ;  /* 0x000000080808722b */ /* 0x000fc80000000008 */
[----:B------:R-:W1:Y:S04]  /*0af0*/  LDC.64 R16, c[0x0][0x3a0] ;  /* 0x0000e800ff107b82 */ /* 0x000e680000000a00 */
[----:B------:R-:W-:-:S08]  /*0b00*/  DFMA R8, R4, R8, R4 ;  /* 0x000000080408722b */ /* 0x000fd00000000004 */
[----:B------:R-:W-:-:S08]  /*0b10*/  DFMA R4, R8, R12, 1 ;  /* 0x3ff000000804742b */ /* 0x000fd0000000000c */
[----:B------:R-:W-:Y:S02]  /*0b20*/  DFMA R4, R8, R4, R8 ;  /* 0x000000040804722b */ /* 0x000fe40000000008 */
[----:B--2---:R-:W-:Y:S02]  /*0b30*/  DMUL R8, R28, UR10 ;  /* 0x0000000a1c087c28 */ /* 0x004fe40008000000 */
[----:B-1----:R-:W-:-:S04]  /*0b40*/  DSETP.NEU.AND P1, PT, |R16|, 0.5, !P1 ;  /* 0x3fe000001000742a */ /* 0x002fc80004f2d200 */
[----:B------:R-:W-:Y:S02]  /*0b50*/  DMUL R10, R4, UR8 ;  /* 0x00000008040a7c28 */ /* 0x000fe40008000000 */
[----:B----4-:R-:W-:-:S06]  /*0b60*/  DFMA R8, R8, R6, R14 ;  /* 0x000000060808722b */ /* 0x010fcc000000000e */
[----:B------:R-:W-:Y:S02]  /*0b70*/  DFMA R12, R10, R12, UR8 ;  /* 0x000000080a0c7e2b */ /* 0x000fe4000800000c */
[----:B0-----:R-:W-:-:S06]  /*0b80*/  DFMA R44, R44, -UR10, R8 ;  /* 0x8000000a2c2c7c2b */ /* 0x001fcc0008000008 */
[----:B------:R-:W-:Y:S02]  /*0b90*/  DFMA R4, R4, R12, R10 ;  /* 0x0000000c0404722b */ /* 0x000fe4000000000a */
[----:B------:R-:W-:-:S08]  /*0ba0*/  DMUL R10, R30, UR8 ;  /* 0x000000081e0a7c28 */ /* 0x000fd00008000000 */
[----:B------:R-:W-:Y:S01]  /*0bb0*/  FFMA R0, RZ, -45.82076263427734375, R5 ;  /* 0xc2374876ff007823 */ /* 0x000fe20000000005 */
[----:B------:R-:W-:-:S04]  /*0bc0*/  DMUL R10, R10, UR10 ;  /* 0x0000000a0a0a7c28 */ /* 0x000fc80008000000 */
[----:B------:R-:W-:-:S13]  /*0bd0*/  FSETP.GT.AND P0, PT, |R0|, 1.469367938527859385e-39, PT ;  /* 0x001000000000780b */ /* 0x000fda0003f04200 */
[----:B------:R-:W-:Y:S05]  /*0be0*/  @P0 BRA P2, `(.L_x_37) ;  /* 0x0000000000240947 */ /* 0x000fea0001000000 */
[----:B------:R-:W0:Y:S01]  /*0bf0*/  LDCU.64 UR6, c[0x0][0x380] ;  /* 0x00007000ff0677ac */ /* 0x000e220008000a00 */
[----:B------:R-:W-:Y:S01]  /*0c00*/  IMAD.MOV.U32 R8, RZ, RZ, -0x18000000 ;  /* 0xe8000000ff087424 */ /* 0x000fe200078e00ff */
[----:B------:R-:W-:Y:S01]  /*0c10*/  MOV R4, 0xc60 ;  /* 0x00000c6000047802 */ /* 0x000fe20000000f00 */
[----:B------:R-:W-:Y:S02]  /*0c20*/  IMAD.MOV.U32 R5, RZ, RZ, -0x3dc8b78a ;  /* 0xc2374876ff057424 */ /* 0x000fe400078e00ff */
[----:B0-----:R-:W-:Y:S02]  /*0c30*/  IMAD.U32 R6, RZ, RZ, UR6 ;  /* 0x00000006ff067e24 */ /* 0x001fe4000f8e00ff */
[----:B------:R-:W-:-:S07]  /*0c40*/  IMAD.U32 R3, RZ, RZ, UR7 ;  /* 0x00000007ff037e24 */ /* 0x000fce000f8e00ff */
[----:B-----5:R-:W-:Y:S05]  /*0c50*/  CALL.REL.NOINC `($__internal_0_$__cuda_sm20_div_rn_f64_full) ;  /* 0x0000004800cc7944 */ /* 0x020fea0003c00000 */
[----:B------:R-:W-:Y:S02]  /*0c60*/  IMAD.MOV.U32 R4, RZ, RZ, R6 ;  /* 0x000000ffff047224 */ /* 0x000fe400078e0006 */
[----:B------:R-:W-:-:S07]  /*0c70*/  IMAD.MOV.U32 R5, RZ, RZ, R3 ;  /* 0x000000ffff057224 */ /* 0x000fce00078e0003 */
.L_x_37:
[----:B------:R-:W0:Y:S01]  /*0c80*/  LDCU.64 UR18, c[0x0][0x380] ;  /* 0x00007000ff1277ac */ /* 0x000e220008000a00 */
[----:B------:R-:W-:Y:S01]  /*0c90*/  DADD R4, R4, 1 ;  /* 0x3ff0000004047429 */ /* 0x000fe20000000000 */
[----:B------:R-:W-:Y:S01]  /*0ca0*/  IMAD.MOV.U32 R16, RZ, RZ, 0x33333333 ;  /* 0x33333333ff107424 */ /* 0x000fe200078e00ff */
[----:B------:R-:W-:Y:S01]  /*0cb0*/  BSSY.RECONVERGENT B1, `(.L_x_38) ;  /* 0x0000475000017945 */ /* 0x000fe20003800200 */
[----:B------:R-:W1:Y:S01]  /*0cc0*/  LDCU UR5, c[0x0][0x3a4] ;  /* 0x00007480ff0577ac */ /* 0x000e620008000800 */
[----:B------:R-:W-:Y:S01]  /*0cd0*/  IMAD.MOV.U32 R17, RZ, RZ, 0x40033333 ;  /* 0x40033333ff117424 */ /* 0x000fe200078e00ff */
[----:B------:R-:W-:Y:S01]  /*0ce0*/  CS2R R14, SRZ ;  /* 0x00000000000e7805 */ /* 0x000fe2000001ff00 */
[----:B------:R-:W-:Y:S01]  /*0cf0*/  IMAD.MOV.U32 R0, RZ, RZ, RZ ;  /* 0x000000ffff007224 */ /* 0x000fe200078e00ff */
[----:B------:R-:W2:Y:S01]  /*0d00*/  LDCU.64 UR6, c[0x0][0x3a0] ;  /* 0x00007400ff0677ac */ /* 0x000ea20008000a00 */
[----:B------:R-:W-:Y:S02]  /*0d10*/  IMAD.MOV.U32 R12, RZ, RZ, 0x47ae147b ;  /* 0x47ae147bff0c7424 */ /* 0x000fe400078e00ff */
[----:B------:R-:W-:Y:S01]  /*0d20*/  IMAD.MOV.U32 R13, RZ, RZ, 0x3f847ae1 ;  /* 0x3f847ae1ff0d7424 */ /* 0x000fe200078e00ff */
[----:B------:R-:W3:Y:S01]  /*0d30*/  LDCU UR15, c[0x0][0x3a4] ;  /* 0x00007480ff0f77ac */ /* 0x000ee20008000800 */
[----:B------:R-:W4:Y:S01]  /*0d40*/  LDCU.128 UR8, c[0x0][0x390] ;  /* 0x00007200ff0877ac */ /* 0x000f220008000c00 */
[----:B0-----:R-:W-:Y:S01]  /*0d50*/  DMUL R6, R32, UR18 ;  /* 0x0000001220067c28 */ /* 0x001fe20008000000 */
[----:B-1----:R-:W-:-:S02]  /*0d60*/  UISETP.GE.AND UP0, UPT, UR5, URZ, UPT ;  /* 0x000000ff0500728c */ /* 0x002fc4000bf06270 */
[----:B------:R-:W-:-:S05]  /*0d70*/  ULOP3.LUT UR5, UR5, 0x7fffffff, URZ, 0xc0, !UPT ;  /* 0x7fffffff05057892 */ /* 0x000fca000f8ec0ff */
[----:B------:R-:W-:Y:S01]  /*0d80*/  DFMA R4, R4, R6, -R10 ;  /* 0x000000060404722b */ /* 0x000fe2000000080a */
[----:B------:R-:W-:Y:S01]  /*0d90*/  USEL UR16, URZ, 0x7ff00000, !UP0 ;  /* 0x7ff00000ff107887 */ /* 0x000fe2000c000000 */
[----:B------:R-:W-:Y:S02]  /*0da0*/  IMAD.MOV.U32 R10, RZ, RZ, -0x14e3bcd3 ;  /* 0xeb1c432dff0a7424 */ /* 0x000fe400078e00ff */
[----:B------:R-:W-:Y:S01]  /*0db0*/  IMAD.MOV.U32 R11, RZ, RZ, 0x3f1a36e2 ;  /* 0x3f1a36e2ff0b7424 */ /* 0x000fe200078e00ff */
[----:B------:R-:W-:-:S03]  /*0dc0*/  UIADD3 UR17, UPT, UPT, UR16, -0x80000000, URZ ;  /* 0x8000000010117890 */ /* 0x000fc6000fffe0ff */
[----:B--234-:R-:W-:-:S11]  /*0dd0*/  DFMA R16, -R16, UR18, R4 ;  /* 0x0000001210107c2b */ /* 0x01cfd60008000104 */
.L_x_121:
[----:B------:R-:W-:Y:S01]  /*0de0*/  BSSY.RECONVERGENT B0, `(.L_x_39) ;  /* 0x0000400000007945 */ /* 0x000fe20003800200 */
[----:B------:R-:W-:Y:S01]  /*0df0*/  PLOP3.LUT P0, PT, PT, PT, PT, 0x80, 0x8 ;  /* 0x000000000008781c */ /* 0x000fe20003f0f070 */
[----:B------:R-:W-:Y:S02]  /*0e00*/  IMAD.MOV.U32 R34, RZ, RZ, R24 ;  /* 0x000000ffff227224 */ /* 0x000fe400078e0018 */
[----:B------:R-:W-:Y:S02]  /*0e10*/  IMAD.MOV.U32 R35, RZ, RZ, R25 ;  /* 0x000000ffff237224 */ /* 0x000fe400078e0019 */
[----:B------:R-:W-:Y:S02]  /*0e20*/  IMAD.MOV.U32 R36, RZ, RZ, R22 ;  /* 0x000000ffff247224 */ /* 0x000fe400078e0016 */
[----:B------:R-:W-:Y:S02]  /*0e30*/  IMAD.MOV.U32 R37, RZ, RZ, R23 ;  /* 0x000000ffff257224 */ /* 0x000fe400078e0017 */
[----:B------:R-:W-:-:S02]  /*0e40*/  IMAD.MOV.U32 R38, RZ, RZ, R44 ;  /* 0x000000ffff267224 */ /* 0x000fc400078e002c */
[----:B------:R-:W-:Y:S02]  /*0e50*/  IMAD.MOV.U32 R39, RZ, RZ, R45 ;  /* 0x000000ffff277224 */ /* 0x000fe400078e002d */
[----:B------:R-:W-:Y:S02]  /*0e60*/  IMAD.MOV.U32 R40, RZ, RZ, R16 ;  /* 0x000000ffff287224 */ /* 0x000fe400078e0010 */
[----:B------:R-:W-:Y:S02]  /*0e70*/  IMAD.MOV.U32 R41, RZ, RZ, R17 ;  /* 0x000000ffff297224 */ /* 0x000fe400078e0011 */
[----:B-----5:R-:W-:Y:S02]  /*0e80*/  IMAD.MOV.U32 R42, RZ, RZ, R60 ;  /* 0x000000ffff2a7224 */ /* 0x020fe400078e003c */
[----:B------:R-:W-:-:S07]  /*0e90*/  IMAD.MOV.U32 R43, RZ, RZ, R61 ;  /* 0x000000ffff2b7224 */ /* 0x000fce00078e003d */
.L_x_110:
[----:B------:R-:W0:Y:S01]  /*0ea0*/  MUFU.RCP64H R5, -9.99999406080000000000e+10 ;  /* 0xc237487600057908 */ /* 0x000e220000001800 */
[----:B------:R-:W-:Y:S01]  /*0eb0*/  IMAD.MOV.U32 R8, RZ, RZ, -0x18000000 ;  /* 0xe8000000ff087424 */ /* 0x000fe200078e00ff */
[----:B------:R-:W-:Y:S01]  /*0ec0*/  UMOV UR18, 0x9999999a ;  /* 0x9999999a00127882 */ /* 0x000fe20000000000 */
[----:B------:R-:W-:Y:S01]  /*0ed0*/  IMAD.MOV.U32 R9, RZ, RZ, 0x42374876 ;  /* 0x42374876ff097424 */ /* 0x000fe200078e00ff */
[----:B------:R-:W-:Y:S01]  /*0ee0*/  UMOV UR19, 0x3fc99999 ;  /* 0x3fc9999900137882 */ /* 0x000fe20000000000 */
[----:B------:R-:W-:Y:S01]  /*0ef0*/  IMAD.MOV.U32 R4, RZ, RZ, 0x1 ;  /* 0x00000001ff047424 */ /* 0x000fe200078e00ff */
[----:B------:R-:W-:Y:S01]  /*0f00*/  DMUL R22, R12, UR18 ;  /* 0x000000120c167c28 */ /* 0x000fe20008000000 */
[----:B------:R-:W-:Y:S07]  /*0f10*/  BSSY.RECONVERGENT B3, `(.L_x_40) ;  /* 0x0000017000037945 */ /* 0x000fee0003800200 */
[----:B------:R-:W-:-:S02]  /*0f20*/  DFMA R24, R22, R40, R36 ;  /* 0x000000281618722b */ /* 0x000fc40000000024 */
[----:B------:R-:W-:Y:S02]  /*0f30*/  DFMA R22, R22, R38, R34 ;  /* 0x000000261616722b */ /* 0x000fe40000000022 */
[----:B0-----:R-:W-:-:S06]  /*0f40*/  DFMA R6, R4, R8, 1 ;  /* 0x3ff000000406742b */ /* 0x001fcc0000000008 */
[----:B------:R-:W-:Y:S02]  /*0f50*/  FSETP.GEU.AND P3, PT, |R25|, 6.5827683646048100446e-37, PT ;  /* 0x036000001900780b */ /* 0x000fe40003f6e200 */
[----:B------:R-:W-:-:S08]  /*0f60*/  DFMA R6, R6, R6, R6 ;  /* 0x000000060606722b */ /* 0x000fd00000000006 */
[----:B------:R-:W-:-:S08]  /*0f70*/  DFMA R6, R4, R6, R4 ;  /* 0x000000060406722b */ /* 0x000fd00000000004 */
[----:B------:R-:W-:-:S08]  /*0f80*/  DFMA R4, R6, R8, 1 ;  /* 0x3ff000000604742b */ /* 0x000fd00000000008 */
[----:B------:R-:W-:-:S08]  /*0f90*/  DFMA R16, R6, R4, R6 ;  /* 0x000000040610722b */ /* 0x000fd00000000006 */
[----:B------:R-:W-:-:S08]  /*0fa0*/  DMUL R6, R16, R24 ;  /* 0x0000001810067228 */ /* 0x000fd00000000000 */
[----:B------:R-:W-:-:S08]  /*0fb0*/  DFMA R4, R6, R8, R24 ;  /* 0x000000080604722b */ /* 0x000fd00000000018 */
[----:B------:R-:W-:Y:S02]  /*0fc0*/  DFMA R6, R16, R4, R6 ;  /* 0x000000041006722b */ /* 0x000fe40000000006 */
[----:B------:R-:W-:-:S08]  /*0fd0*/  DMUL R16, R32, R24 ;  /* 0x0000001820107228 */ /* 0x000fd00000000000 */
[----:B------:R-:W-:-:S05]  /*0fe0*/  FFMA R3, RZ, -45.82076263427734375, R7 ;  /* 0xc2374876ff037823 */ /* 0x000fca0000000007 */
[----:B------:R-:W-:-:S13]  /*0ff0*/  FSETP.GT.AND P2, PT, |R3|, 1.469367938527859385e-39, PT ;  /* 0x001000000300780b */ /* 0x000fda0003f44200 */
[----:B------:R-:W-:Y:S05]  /*1000*/  @P2 BRA P3, `(.L_x_41) ;  /* 0x00000000001c2947 */ /* 0x000fea0001800000 */
[----:B------:R-:W-:Y:S01]  /*1010*/  IMAD.MOV.U32 R6, RZ, RZ, R24 ;  /* 0x000000ffff067224 */ /* 0x000fe200078e0018 */
[----:B------:R-:W-:Y:S01]  /*1020*/  MOV R4, 0x1070 ;  /* 0x0000107000047802 */ /* 0x000fe20000000f00 */
[----:B------:R-:W-:Y:S02]  /*1030*/  IMAD.MOV.U32 R3, RZ, RZ, R25 ;  /* 0x000000ffff037224 */ /* 0x000fe400078e0019 */
[----:B------:R-:W-:Y:S02]  /*1040*/  IMAD.MOV.U32 R8, RZ, RZ, -0x18000000 ;  /* 0xe8000000ff087424 */ /* 0x000fe400078e00ff */
[----:B------:R-:W-:-:S07]  /*1050*/  IMAD.MOV.U32 R5, RZ, RZ, -0x3dc8b78a ;  /* 0xc2374876ff057424 */ /* 0x000fce00078e00ff */
[----:B------:R-:W-:Y:S05]  /*1060*/  CALL.REL.NOINC `($__internal_0_$__cuda_sm20_div_rn_f64_full) ;  /* 0x0000004400c87944 */ /* 0x000fea0003c00000 */
[----:B------:R-:W-:-:S07]  /*1070*/  IMAD.MOV.U32 R7, RZ, RZ, R3 ;  /* 0x000000ffff077224 */ /* 0x000fce00078e0003 */
.L_x_41:
[----:B------:R-:W-:Y:S05]  /*1080*/  BSYNC.RECONVERGENT B3 ;  /* 0x0000000000037941 */ /* 0x000fea0003800200 */
.L_x_40:
[----:B------:R-:W-:Y:S01]  /*1090*/  DSETP.NEU.AND P2, PT, R24, RZ, PT ;  /* 0x000000ff1800722a */ /* 0x000fe20003f4d000 */
[----:B------:R-:W-:Y:S01]  /*10a0*/  UMOV UR18, 0x33333333 ;  /* 0x3333333300127882 */ /* 0x000fe20000000000 */
[----:B------:R-:W-:Y:S01]  /*10b0*/  DMUL R4, R30, R24 ;  /* 0x000000181e047228 */ /* 0x000fe20000000000 */
[----:B------:R-:W-:Y:S01]  /*10c0*/  UMOV UR19, 0x40033333 ;  /* 0x4003333300137882 */ /* 0x000fe20000000000 */
[----:B------:R-:W-:Y:S01]  /*10d0*/  DADD R6, R6, 1 ;  /* 0x3ff0000006067429 */ /* 0x000fe20000000000 */
[----:B------:R-:W-:Y:S05]  /*10e0*/  BSSY.RECONVERGENT B2, `(.L_x_42) ;  /* 0x0000022000027945 */ /* 0x000fea0003800200 */
[----:B------:R-:W-:-:S04]  /*10f0*/  DMUL R4, R22, R4 ;  /* 0x0000000416047228 */ /* 0x000fc80000000000 */
[----:B------:R-:W0:Y:S01]  /*1100*/  @!P2 LDC R3, c[0x0][0x3a4] ;  /* 0x0000e900ff03ab82 */ /* 0x000e220000000800 */
[----:B------:R-:W-:-:S03]  /*1110*/  @!P2 PLOP3.LUT P3, PT, P1, PT, PT, 0x80, 0x8 ;  /* 0x000000000008a81c */ /* 0x000fc60000f6f070 */
[----:B------:R-:W-:Y:S01]  /*1120*/  DFMA R16, R16, R6, -R4 ;  /* 0x000000061010722b */ /* 0x000fe20000000804 */
[----:B------:R-:W-:Y:S01]  /*1130*/  @!P2 SEL R5, R25, RZ, P1 ;  /* 0x000000ff1905a207 */ /* 0x000fe20000800000 */
[----:B------:R-:W-:-:S06]  /*1140*/  @!P2 IMAD.MOV.U32 R4, RZ, RZ, RZ ;  /* 0x000000ffff04a224 */ /* 0x000fcc00078e00ff */
[----:B------:R-:W-:Y:S01]  /*1150*/  DFMA R16, R24, -UR18, R16 ;  /* 0x8000001218107c2b */ /* 0x000fe20008000010 */
[----:B0-----:R-:W-:-:S13]  /*1160*/  ISETP.GE.OR P4, PT, R3, RZ, P2 ;  /* 0x000000ff0300720c */ /* 0x001fda0001786670 */
[----:B------:R-:W-:Y:S01]  /*1170*/  @!P4 LOP3.LUT R5, R5, 0x7ff00000, RZ, 0xfc, !PT ;  /* 0x7ff000000505c812 */ /* 0x000fe200078efcff */
[----:B------:R-:W-:Y:S06]  /*1180*/  @!P2 BRA `(.L_x_43) ;  /* 0x00000000005ca947 */ /* 0x000fec0003800000 */
[----:B------:R-:W0:Y:S01]  /*1190*/  LDCU.64 UR18, c[0x0][0x3a0] ;  /* 0x00007400ff1277ac */ /* 0x000e220008000a00 */
[----:B------:R-:W-:Y:S01]  /*11a0*/  DADD R8, -RZ, |R24| ;  /* 0x00000000ff087229 */ /* 0x000fe20000000518 */
[----:B------:R-:W-:Y:S01]  /*11b0*/  BSSY.RECONVERGENT B3, `(.L_x_44) ;  /* 0x000000a000037945 */ /* 0x000fe20003800200 */
[----:B------:R-:W-:Y:S01]  /*11c0*/  MOV R4, 0x1250 ;  /* 0x0000125000047802 */ /* 0x000fe20000000f00 */
[----:B------:R-:W-:-:S04]  /*11d0*/  UISETP.NE.U32.AND UP0, UPT, UR14, URZ, UPT ;  /* 0x000000ff0e00728c */ /* 0x000fc8000bf05070 */
[----:B------:R-:W-:-:S03]  /*11e0*/  UISETP.NE.AND.EX UP0, UPT, UR4, -0x80000000, UPT, UP0 ;  /* 0x800000000400788c */ /* 0x000fc6000bf05300 */
[----:B------:R-:W-:-:S03]  /*11f0*/  IMAD.MOV.U32 R3, RZ, RZ, R9 ;  /* 0x000000ffff037224 */ /* 0x000fc600078e0009 */
[----:B------:R-:W-:-:S04]  /*1200*/  PLOP3.LUT P3, PT, PT, PT, UP0, 0x80, 0x8 ;  /* 0x000000000008781c */ /* 0x000fc80003f6f008 */
[----:B------:R-:W-:Y:S01]  /*1210*/  PLOP3.LUT P3, PT, P3, PT, PT, 0x8, 0x80 ;  /* 0x000000000080781c */ /* 0x000fe20001f6e170 */
[----:B0-----:R-:W-:Y:S02]  /*1220*/  IMAD.U32 R6, RZ, RZ, UR18 ;  /* 0x00000012ff067e24 */ /* 0x001fe4000f8e00ff */
[----:B------:R-:W-:-:S10]  /*1230*/  IMAD.U32 R5, RZ, RZ, UR19 ;  /* 0x00000013ff057e24 */ /* 0x000fd4000f8e00ff */
[----:B------:R-:W-:Y:S05]  /*1240*/  CALL.REL.NOINC `($_Z12costFunction5paramPdS0_S0_S0_$__internal_accurate_pow) ;  /* 0x0000004c00987944 */ /* 0x000fea0003c00000 */
[----:B------:R-:W-:Y:S05]  /*1250*/  BSYNC.RECONVERGENT B3 ;  /* 0x0000000000037941 */ /* 0x000fea0003800200 */
.L_x_44:
[----:B------:R-:W-:Y:S01]  /*1260*/  IMAD.MOV.U32 R7, RZ, RZ, R3 ;  /* 0x000000ffff077224 */ /* 0x000fe200078e0003 */
[----:B------:R-:W-:Y:S01]  /*1270*/  DSETP.NEU.AND P4, PT, R18, UR6, PT ;  /* 0x0000000612007e2a */ /* 0x000fe2000bf8d000 */
[----:B------:R-:W-:-:S04]  /*1280*/  ISETP.GE.AND P2, PT, R25, RZ, PT ;  /* 0x000000ff1900720c */ /* 0x000fc80003f46270 */
[----:B------:R-:W-:-:S10]  /*1290*/  DADD R4, -RZ, -R6 ;  /* 0x00000000ff047229 */ /* 0x000fd40000000906 */
[-C--:B------:R-:W-:Y:S02]  /*12a0*/  FSEL R7, R4, R6.reuse, P3 ;  /* 0x0000000604077208 */ /* 0x080fe40001800000 */
[-C--:B------:R-:W-:Y:S02]  /*12b0*/  FSEL R8, R5, R3.reuse, P3 ;  /* 0x0000000305087208 */ /* 0x080fe40001800000 */
[----:B------:R-:W-:Y:S02]  /*12c0*/  FSEL R4, R7, R6, !P2 ;  /* 0x0000000607047208 */ /* 0x000fe40005000000 */
[----:B------:R-:W-:Y:S02]  /*12d0*/  FSEL R5, R8, R3, !P2 ;  /* 0x0000000308057208 */ /* 0x000fe40005000000 */
[----:B------:R-:W-:Y:S02]  /*12e0*/  @P4 FSEL R4, R4, RZ, P2 ;  /* 0x000000ff04044208 */ /* 0x000fe40001000000 */
[----:B------:R-:W-:-:S07]  /*12f0*/  @P4 FSEL R5, R5, -QNAN , P2 ;  /* 0xfff8000005054808 */ /* 0x000fce0001000000 */
.L_x_43:
[----:B------:R-:W-:Y:S05]  /*1300*/  BSYNC.RECONVERGENT B2 ;  /* 0x0000000000027941 */ /* 0x000fea0003800200 */
.L_x_42:
[----:B------:R-:W0:Y:S01]  /*1310*/  LDC.64 R8, c[0x0][0x3a0] ;  /* 0x0000e800ff087b82 */ /* 0x000e220000000a00 */
[----:B------:R-:W-:Y:S01]  /*1320*/  BSSY.RECONVERGENT B2, `(.L_x_45) ;  /* 0x000001b000027945 */ /* 0x000fe20003800200 */
        /* <DEDUP_REMOVED lines=9> */
[----:B------:R-:W-:Y:S01]  /*13c0*/  ISETP.LE.AND P3, PT, RZ, UR15, PT ;  /* 0x0000000fff007c0c */ /* 0x000fe2000bf63270 */
[----:B------:R-:W-:-:S06]  /*13d0*/  DSETP.GT.AND P2, PT, |R24|, 1, PT ;  /* 0x3ff000001800742a */ /* 0x000fcc0003f44200 */
[----:B------:R-:W-:Y:S01]  /*13e0*/  SEL R4, RZ, 0x7ff00000, !P2 ;  /* 0x7ff00000ff047807 */ /* 0x000fe20005000000 */
[----:B------:R-:W-:-:S05]  /*13f0*/  DSETP.NEU.AND P2, PT, R24, -1, PT ;  /* 0xbff000001800742a */ /* 0x000fca0003f4d000 */
[----:B------:R-:W-:-:S04]  /*1400*/  @!P3 LOP3.LUT R4, R4, 0x7ff00000, RZ, 0x3c, !PT ;  /* 0x7ff000000404b812 */ /* 0x000fc800078e3cff */
[----:B------:R-:W-:Y:S01]  /*1410*/  SEL R5, R4, 0x3ff00000, P2 ;  /* 0x3ff0000004057807 */ /* 0x000fe20001000000 */
[----:B------:R-:W-:Y:S01]  /*1420*/  IMAD.MOV.U32 R4, RZ, RZ, RZ ;  /* 0x000000ffff047224 */ /* 0x000fe200078e00ff */
[----:B------:R-:W-:Y:S06]  /*1430*/  BRA `(.L_x_46) ;  /* 0x0000000000247947 */ /* 0x000fec0003800000 */
.L_x_47:
[----:B------:R-:W-:Y:S01]  /*1440*/  DSETP.NEU.AND P2, PT, |R24|, +INF , PT ;  /* 0x7ff000001800742a */ /* 0x000fe20003f4d200 */
[----:B------:R-:W-:Y:S02]  /*1450*/  IMAD.U32 R6, RZ, RZ, UR5 ;  /* 0x00000005ff067e24 */ /* 0x000fe4000f8e00ff */
[----:B------:R-:W-:-:S11]  /*1460*/  IMAD.U32 R3, RZ, RZ, UR17 ;  /* 0x00000011ff037e24 */ /* 0x000fd6000f8e00ff */
[----:B------:R-:W-:Y:S01]  /*1470*/  @!P2 ISETP.NE.AND P4, PT, R6, 0x3fe00000, PT ;  /* 0x3fe000000600a80c */ /* 0x000fe20003f85270 */
[----:B------:R-:W-:-:S03]  /*1480*/  @!P2 IMAD.MOV.U32 R4, RZ, RZ, RZ ;  /* 0x000000ffff04a224 */ /* 0x000fc600078e00ff */
[----:B------:R-:W-:Y:S02]  /*1490*/  @!P2 SEL R3, R3, UR16, P4 ;  /* 0x000000100303ac07 */ /* 0x000fe4000a000000 */
[----:B------:R-:W-:Y:S02]  /*14a0*/  @!P2 ISETP.GE.AND P4, PT, R25, RZ, PT ;  /* 0x000000ff1900a20c */ /* 0x000fe40003f86270 */
[----:B------:R-:W-:-:S04]  /*14b0*/  @!P2 SEL R3, R3, UR16, P3 ;  /* 0x000000100303ac07 */ /* 0x000fc80009800000 */
[----:B------:R-:W-:-:S07]  /*14c0*/  @!P2 SEL R5, R3, UR16, !P4 ;  /* 0x000000100305ac07 */ /* 0x000fce000e000000 */
.L_x_46:
[----:B------:R-:W-:Y:S05]  /*14d0*/  BSYNC.RECONVERGENT B2 ;  /* 0x0000000000027941 */ /* 0x000fea0003800200 */
.L_x_45:
[----:B------:R-:W-:Y:S01]  /*14e0*/  DSETP.NEU.AND P2, PT, R24, 1, PT ;  /* 0x3ff000001800742a */ /* 0x000fe20003f4d000 */
[----:B------:R-:W-:Y:S01]  /*14f0*/  BSSY.RECONVERGENT B3, `(.L_x_48) ;  /* 0x000001c000037945 */ /* 0x000fe20003800200 */
[----:B------:R-:W-:-:S04]  /*1500*/  DSETP.NEU.AND P3, PT, R8, RZ, PT ;  /* 0x000000ff0800722a */ /* 0x000fc80003f6d000 */
[----:B------:R-:W-:Y:S02]  /*1510*/  FSEL R24, R4, RZ, P2 ;  /* 0x000000ff04187208 */ /* 0x000fe40001000000 */
[----:B------:R-:W-:Y:S02]  /*1520*/  FSEL R4, R5, 1.875, P2 ;  /* 0x3ff0000005047808 */ /* 0x000fe40001000000 */
[----:B------:R-:W-:Y:S02]  /*1530*/  FSEL R24, R24, RZ, P3 ;  /* 0x000000ff18187208 */ /* 0x000fe40001800000 */
[----:B------:R-:W-:Y:S01]  /*1540*/  FSEL R25, R4, 1.875, P3 ;  /* 0x3ff0000004197808 */ /* 0x000fe20001800000 */
[----:B------:R-:W-:-:S03]  /*1550*/  IMAD.MOV.U32 R4, RZ, RZ, 0x1 ;  /* 0x00000001ff047424 */ /* 0x000fc600078e00ff */
[----:B------:R-:W-:Y:S02]  /*1560*/  FSETP.GEU.AND P4, PT, |R25|, 6.5827683646048100446e-37, PT ;  /* 0x036000001900780b */ /* 0x000fe40003f8e200 */
[----:B------:R-:W-:-:S06]  /*1570*/  DADD R44, R20, R24 ;  /* 0x00000000142c7229 */ /* 0x000fcc0000000018 */
[----:B------:R-:W0:Y:S02]  /*1580*/  MUFU.RCP64H R5, R45 ;  /* 0x0000002d00057308 */ /* 0x000e240000001800 */
[----:B0-----:R-:W-:-:S08]  /*1590*/  DFMA R6, -R44, R4, 1 ;  /* 0x3ff000002c06742b */ /* 0x001fd00000000104 */
        /* <DEDUP_REMOVED lines=9> */
[----:B------:R-:W-:Y:S05]  /*1630*/  @P2 BRA P4, `(.L_x_49) ;  /* 0x00000000001c2947 */ /* 0x000fea0002000000 */
[----:B------:R-:W-:Y:S01]  /*1640*/  IMAD.MOV.U32 R8, RZ, RZ, R44 ;  /* 0x000000ffff087224 */ /* 0x000fe200078e002c */
[----:B------:R-:W-:Y:S01]  /*1650*/  MOV R4, 0x16a0 ;  /* 0x000016a000047802 */ /* 0x000fe20000000f00 */
[----:B------:R-:W-:Y:S02]  /*1660*/  IMAD.MOV.U32 R5, RZ, RZ, R45 ;  /* 0x000000ffff057224 */ /* 0x000fe400078e002d */
[----:B------:R-:W-:Y:S02]  /*1670*/  IMAD.MOV.U32 R6, RZ, RZ, R24 ;  /* 0x000000ffff067224 */ /* 0x000fe400078e0018 */
[----:B------:R-:W-:-:S07]  /*1680*/  IMAD.MOV.U32 R3, RZ, RZ, R25 ;  /* 0x000000ffff037224 */ /* 0x000fce00078e0019 */
[----:B------:R-:W-:Y:S05]  /*1690*/  CALL.REL.NOINC `($__internal_0_$__cuda_sm20_div_rn_f64_full) ;  /* 0x00000040003c7944 */ /* 0x000fea0003c00000 */
[----:B------:R-:W-:-:S07]  /*16a0*/  IMAD.MOV.U32 R7, RZ, RZ, R3 ;  /* 0x000000ffff077224 */ /* 0x000fce00078e0003 */
.L_x_49:
[----:B------:R-:W-:Y:S05]  /*16b0*/  BSYNC.RECONVERGENT B3 ;  /* 0x0000000000037941 */ /* 0x000fea0003800200 */
.L_x_48:
[----:B------:R-:W0:Y:S01]  /*16c0*/  MUFU.RCP64H R9, -9.99999406080000000000e+10 ;  /* 0xc237487600097908 */ /* 0x000e220000001800 */
[----:B------:R-:W-:Y:S01]  /*16d0*/  IMAD.MOV.U32 R44, RZ, RZ, -0x18000000 ;  /* 0xe8000000ff2c7424 */ /* 0x000fe200078e00ff */
[----:B------:R-:W-:Y:S01]  /*16e0*/  UMOV UR18, 0xcccccccd ;  /* 0xcccccccd00127882 */ /* 0x000fe20000000000 */
[----:B------:R-:W-:Y:S01]  /*16f0*/  IMAD.MOV.U32 R45, RZ, RZ, 0x42374876 ;  /* 0x42374876ff2d7424 */ /* 0x000fe200078e00ff */
[----:B------:R-:W-:Y:S01]  /*1700*/  UMOV UR19, 0x3fcccccc ;  /* 0x3fcccccc00137882 */ /* 0x000fe20000000000 */
[----:B------:R-:W-:Y:S01]  /*1710*/  IMAD.MOV.U32 R8, RZ, RZ, 0x1 ;  /* 0x00000001ff087424 */ /* 0x000fe200078e00ff */
[----:B------:R-:W-:Y:S01]  /*1720*/  UMOV UR20, 0x33333333 ;  /* 0x3333333300147882 */ /* 0x000fe20000000000 */
[----:B------:R-:W-:Y:S01]  /*1730*/  UMOV UR21, 0x3fb33333 ;  /* 0x3fb3333300157882 */ /* 0x000fe20000000000 */
[----:B------:R-:W-:Y:S03]  /*1740*/  BSSY.RECONVERGENT B3, `(.L_x_50) ;  /* 0x000001e000037945 */ /* 0x000fe60003800200 */
[----:B0-----:R-:W-:-:S08]  /*1750*/  DFMA R4, R8, R44, 1 ;  /* 0x3ff000000804742b */ /* 0x001fd0000000002c */
[----:B------:R-:W-:Y:S02]  /*1760*/  DFMA R24, R4, R4, R4 ;  /* 0x000000040418722b */ /* 0x000fe40000000004 */
[----:B------:R-:W-:-:S06]  /*1770*/  DMUL R4, R16, UR18 ;  /* 0x0000001210047c28 */ /* 0x000fcc0008000000 */
[----:B------:R-:W-:Y:S02]  /*1780*/  DFMA R8, R8, R24, R8 ;  /* 0x000000180808722b */ /* 0x000fe40000000008 */
[----:B------:R-:W-:-:S06]  /*1790*/  DFMA R4, R40, UR20, R4 ;  /* 0x0000001428047c2b */ /* 0x000fcc0008000004 */
[----:B------:R-:W-:Y:S02]  /*17a0*/  DFMA R46, R8, R44, 1 ;  /* 0x3ff00000082e742b */ /* 0x000fe4000000002c */
[----:B------:R-:W-:Y:S02]  /*17b0*/  DFMA R24, R4, R12, R36 ;  /* 0x0000000c0418722b */ /* 0x000fe40000000024 */
[----:B------:R-:W-:-:S04]  /*17c0*/  DMUL R4, R28, R22 ;  /* 0x000000161c047228 */ /* 0x000fc80000000000 */
[----:B------:R-:W-:-:S04]  /*17d0*/  DFMA R46, R8, R46, R8 ;  /* 0x0000002e082e722b */ /* 0x000fc80000000008 */
[----:B------:R-:W-:Y:S01]  /*17e0*/  DFMA R4, R4, R6, UR10 ;  /* 0x0000000a04047e2b */ /* 0x000fe20008000006 */
[----:B------:R-:W-:-:S03]  /*17f0*/  FSETP.GEU.AND P4, PT, |R25|, 6.5827683646048100446e-37, PT ;  /* 0x036000001900780b */ /* 0x000fc60003f8e200 */
[----:B------:R-:W-:-:S04]  /*1800*/  DMUL R8, R46, R24 ;  /* 0x000000182e087228 */ /* 0x000fc80000000000 */
[----:B------:R-:W-:-:S04]  /*1810*/  DFMA R22, -R22, UR8, R4 ;  /* 0x0000000816167c2b */ /* 0x000fc80008000104 */
[----:B------:R-:W-:Y:S02]  /*1820*/  DFMA R6, R8, R44, R24 ;  /* 0x0000002c0806722b */ /* 0x000fe40000000018 */
[----:B------:R-:W-:Y:S02]  /*1830*/  DMUL R44, R32, R24 ;  /* 0x00000018202c7228 */ /* 0x000fe40000000000 */
[----:B------:R-:W-:-:S04]  /*1840*/  DMUL R4, R22, UR18 ;  /* 0x0000001216047c28 */ /* 0x000fc80008000000 */
[----:B------:R-:W-:-:S04]  /*1850*/  DFMA R6, R46, R6, R8 ;  /* 0x000000062e06722b */ /* 0x000fc80000000008 */
[----:B------:R-:W-:-:S06]  /*1860*/  DFMA R4, R38, UR20, R4 ;  /* 0x0000001426047c2b */ /* 0x000fcc0008000004 */
[----:B------:R-:W-:Y:S02]  /*1870*/  FFMA R3, RZ, -45.82076263427734375, R7 ;  /* 0xc2374876ff037823 */ /* 0x000fe40000000007 */
[----:B------:R-:W-:-:S03]  /*1880*/  DFMA R46, R4, R12, R34 ;  /* 0x0000000c042e722b */ /* 0x000fc60000000022 */
        /* <DEDUP_REMOVED lines=9> */
.L_x_51:
[----:B------:R-:W-:Y:S05]  /*1920*/  BSYNC.RECONVERGENT B3 ;  /* 0x0000000000037941 */ /* 0x000fea0003800200 */
.L_x_50:
        /* <DEDUP_REMOVED lines=29> */
.L_x_54:
        /* <DEDUP_REMOVED lines=10> */
.L_x_53:
[----:B------:R-:W-:Y:S05]  /*1ba0*/  BSYNC.RECONVERGENT B2 ;  /* 0x0000000000027941 */ /* 0x000fea0003800200 */
.L_x_52:
        /* <DEDUP_REMOVED lines=19> */
.L_x_57:
        /* <DEDUP_REMOVED lines=9> */
.L_x_56:
[----:B------:R-:W-:Y:S05]  /*1d70*/  BSYNC.RECONVERGENT B2 ;  /* 0x0000000000027941 */ /* 0x000fea0003800200 */
.L_x_55:
[----:B------:R-:W-:Y:S01]  /*1d80*/  DSETP.NEU.AND P2, PT, R24, 1, PT ;  /* 0x3ff000001800742a */ /* 0x000fe20003f4d000 */
[----:B------:R-:W-:Y:S05]  /*1d90*/  BSSY.RECONVERGENT B3, `(.L_x_58) ;  /* 0x000001b000037945 */ /* 0x000fea0003800200 */
[----:B------:R-:W-:Y:S02]  /*1da0*/  FSEL R24, R4, RZ, P2 ;  /* 0x000000ff04187208 */ /* 0x000fe40001000000 */
[----:B------:R-:W-:Y:S02]  /*1db0*/  FSEL R4, R5, 1.875, P2 ;  /* 0x3ff0000005047808 */ /* 0x000fe40001000000 */
[----:B------:R-:W-:-:S02]  /*1dc0*/  FSEL R24, R24, RZ, P3 ;  /* 0x000000ff18187208 */ /* 0x000fc40001800000 */
        /* <DEDUP_REMOVED lines=23> */
.L_x_59:
[----:B------:R-:W-:Y:S05]  /*1f40*/  BSYNC.RECONVERGENT B3 ;  /* 0x0000000000037941 */ /* 0x000fea0003800200 */
.L_x_58:
[----:B------:R-:W0:Y:S01]  /*1f50*/  MUFU.RCP64H R9, -9.99999406080000000000e+10 ;  /* 0xc237487600097908 */ /* 0x000e220000001800 */
[----:B------:R-:W-:Y:S01]  /*1f60*/  IMAD.MOV.U32 R48, RZ, RZ, -0x18000000 ;  /* 0xe8000000ff307424 */ /* 0x000fe200078e00ff */
[----:B------:R-:W-:Y:S01]  /*1f70*/  UMOV UR18, 0xddddddde ;  /* 0xddddddde00127882 */ /* 0x000fe20000000000 */
[----:B------:R-:W-:Y:S01]  /*1f80*/  IMAD.MOV.U32 R49, RZ, RZ, 0x42374876 ;  /* 0x42374876ff317424 */ /* 0x000fe200078e00ff */
[----:B------:R-:W-:Y:S01]  /*1f90*/  UMOV UR19, 0x400ddddd ;  /* 0x400ddddd00137882 */ /* 0x000fe20000000000 */
[----:B------:R-:W-:Y:S01]  /*1fa0*/  IMAD.MOV.U32 R8, RZ, RZ, 0x1 ;  /* 0x00000001ff087424 */ /* 0x000fe200078e00ff */
[----:B------:R-:W-:Y:S01]  /*1fb0*/  DMUL R4, R16, UR18 ;  /* 0x0000001210047c28 */ /* 0x000fe20008000000 */
[----:B------:R-:W-:Y:S01]  /*1fc0*/  UMOV UR20, 0x9f49f49f ;  /* 0x9f49f49f00147882 */ /* 0x000fe20000000000 */
[----:B------:R-:W-:Y:S01]  /*1fd0*/  UMOV UR21, 0x3fef49f4 ;  /* 0x3fef49f400157882 */ /* 0x000fe20000000000 */
[----:B------:R-:W-:Y:S01]  /*1fe0*/  UMOV UR22, 0x1c71c71c ;  /* 0x1c71c71c00167882 */ /* 0x000fe20000000000 */
[----:B------:R-:W-:Y:S01]  /*1ff0*/  UMOV UR23, 0x400c71c7 ;  /* 0x400c71c700177882 */ /* 0x000fe20000000000 */
[----:B------:R-:W-:Y:S03]  /*2000*/  BSSY.RECONVERGENT B3, `(.L_x_60) ;  /* 0x000001f000037945 */ /* 0x000fe60003800200 */
[----:B------:R-:W-:-:S02]  /*2010*/  DFMA R4, R40, UR20, -R4 ;  /* 0x0000001428047c2b */ /* 0x000fc40008000804 */
[----:B0-----:R-:W-:-:S06]  /*2020*/  DFMA R24, R8, R48, 1 ;  /* 0x3ff000000818742b */ /* 0x001fcc0000000030 */
[----:B------:R-:W-:Y:S02]  /*2030*/  DFMA R4, R44, UR22, R4 ;  /* 0x000000162c047c2b */ /* 0x000fe40008000004 */
[----:B------:R-:W-:-:S08]  /*2040*/  DFMA R24, R24, R24, R24 ;  /* 0x000000181818722b */ /* 0x000fd00000000018 */
[----:B------:R-:W-:Y:S02]  /*2050*/  DFMA R8, R8, R24, R8 ;  /* 0x000000180808722b */ /* 0x000fe40000000008 */
[----:B------:R-:W-:Y:S02]  /*2060*/  DFMA R24, R4, R12, R36 ;  /* 0x0000000c0418722b */ /* 0x000fe40000000024 */
[----:B------:R-:W-:-:S04]  /*2070*/  DMUL R4, R28, R46 ;  /* 0x0000002e1c047228 */ /* 0x000fc80000000000 */
[----:B------:R-:W-:-:S04]  /*2080*/  DFMA R50, R8, R48, 1 ;  /* 0x3ff000000832742b */ /* 0x000fc80000000030 */
[----:B------:R-:W-:Y:S01]  /*2090*/  DFMA R4, R4, R6, UR10 ;  /* 0x0000000a04047e2b */ /* 0x000fe20008000006 */
[----:B------:R-:W-:Y:S01]  /*20a0*/  FSETP.GEU.AND P3, PT, |R25|, 6.5827683646048100446e-37, PT ;  /* 0x036000001900780b */ /* 0x000fe20003f6e200 */
[----:B------:R-:W-:Y:S02]  /*20b0*/  DMUL R6, R22, UR18 ;  /* 0x0000001216067c28 */ /* 0x000fe40008000000 */
[----:B------:R-:W-:-:S04]  /*20c0*/  DFMA R50, R8, R50, R8 ;  /* 0x000000320832722b */ /* 0x000fc80000000008 */
[----:B------:R-:W-:Y:S02]  /*20d0*/  DFMA R46, -R46, UR8, R4 ;  /* 0x000000082e2e7c2b */ /* 0x000fe40008000104 */
[----:B------:R-:W-:Y:S02]  /*20e0*/  DFMA R4, R38, UR20, -R6 ;  /* 0x0000001426047c2b */ /* 0x000fe40008000806 */
[----:B------:R-:W-:-:S06]  /*20f0*/  DMUL R8, R50, R24 ;  /* 0x0000001832087228 */ /* 0x000fcc0000000000 */
[----:B------:R-:W-:Y:S02]  /*2100*/  DFMA R4, R46, UR22, R4 ;  /* 0x000000162e047c2b */ /* 0x000fe40008000004 */
[----:B------:R-:W-:-:S08]  /*2110*/  DFMA R48, R8, R48, R24 ;  /* 0x000000300830722b */ /* 0x000fd00000000018 */
[----:B------:R-:W-:Y:S02]  /*2120*/  DFMA R6, R50, R48, R8 ;  /* 0x000000303206722b */ /* 0x000fe40000000008 */
[----:B------:R-:W-:Y:S02]  /*2130*/  DFMA R50, R4, R12, R34 ;  /* 0x0000000c0432722b */ /* 0x000fe40000000022 */
[----:B------:R-:W-:-:S06]  /*2140*/  DMUL R48, R32, R24 ;  /* 0x0000001820307228 */ /* 0x000fcc0000000000 */
        /* <DEDUP_REMOVED lines=10> */
.L_x_61:
[----:B------:R-:W-:Y:S05]  /*21f0*/  BSYNC.RECONVERGENT B3 ;  /* 0x0000000000037941 */ /* 0x000fea0003800200 */
.L_x_60:
        /* <DEDUP_REMOVED lines=29> */
.L_x_64:
        /* <DEDUP_REMOVED lines=10> */
.L_x_63:
[----:B------:R-:W-:Y:S05]  /*2470*/  BSYNC.RECONVERGENT B2 ;  /* 0x0000000000027941 */ /* 0x000fea0003800200 */
.L_x_62:
        /* <DEDUP_REMOVED lines=19> */
.L_x_67:
        /* <DEDUP_REMOVED lines=9> */
.L_x_66:
[----:B------:R-:W-:Y:S05]  /*2640*/  BSYNC.RECONVERGENT B2 ;  /* 0x0000000000027941 */ /* 0x000fea0003800200 */
.L_x_65:
        /* <DEDUP_REMOVED lines=29> */
.L_x_69:
[----:B------:R-:W-:Y:S05]  /*2820*/  BSYNC.RECONVERGENT B3 ;  /* 0x0000000000037941 */ /* 0x000fea0003800200 */
.L_x_68:
        /* <DEDUP_REMOVED lines=11> */
[----:B------:R-:W-:Y:S01]  /*28e0*/  UMOV UR24, 0xba1e3345 ;  /* 0xba1e334500187882 */ /* 0x000fe20000000000 */
[----:B------:R-:W-:Y:S01]  /*28f0*/  UMOV UR25, 0x3fd29c9e ;  /* 0x3fd29c9e00197882 */ /* 0x000fe20000000000 */
[----:B------:R-:W-:Y:S01]  /*2900*/  BSSY.RECONVERGENT B3, `(.L_x_70) ;  /* 0x0000021000037945 */ /* 0x000fe20003800200 */
[----:B------:R-:W-:-:S02]  /*2910*/  DFMA R8, R40, UR20, -R8 ;  /* 0x0000001428087c2b */ /* 0x000fc40008000808 */
[----:B0-----:R-:W-:-:S06]  /*2920*/  DFMA R52, R24, R4, 1 ;  /* 0x3ff000001834742b */ /* 0x001fcc0000000004 */
[----:B------:R-:W-:Y:S02]  /*2930*/  DFMA R8, R44, UR22, R8 ;  /* 0x000000162c087c2b */ /* 0x000fe40008000008 */
[----:B------:R-:W-:-:S06]  /*2940*/  DFMA R52, R52, R52, R52 ;  /* 0x000000343434722b */ /* 0x000fcc0000000034 */
[----:B------:R-:W-:Y:S02]  /*2950*/  DFMA R8, R48, -UR24, R8 ;  /* 0x8000001830087c2b */ /* 0x000fe40008000008 */
[----:B------:R-:W-:-:S06]  /*2960*/  DFMA R52, R24, R52, R24 ;  /* 0x000000341834722b */ /* 0x000fcc0000000018 */
[----:B------:R-:W-:Y:S02]  /*2970*/  DFMA R24, R8, R12, R36 ;  /* 0x0000000c0818722b */ /* 0x000fe40000000024 */
[----:B------:R-:W-:Y:S02]  /*2980*/  DMUL R8, R28, R50 ;  /* 0x000000321c087228 */ /* 0x000fe40000000000 */
[----:B------:R-:W-:-:S06]  /*2990*/  DFMA R54, R52, R4, 1 ;  /* 0x3ff000003436742b */ /* 0x000fcc0000000004 */
[----:B------:R-:W-:Y:S01]  /*29a0*/  DFMA R8, R8, R6, UR10 ;  /* 0x0000000a08087e2b */ /* 0x000fe20008000006 */
[----:B------:R-:W-:Y:S01]  /*29b0*/  FSETP.GEU.AND P4, PT, |R25|, 6.5827683646048100446e-37, PT ;  /* 0x036000001900780b */ /* 0x000fe20003f8e200 */
[----:B------:R-:W-:Y:S02]  /*29c0*/  DFMA R56, R52, R54, R52 ;  /* 0x000000363438722b */ /* 0x000fe40000000034 */
[----:B------:R-:W-:-:S04]  /*29d0*/  DMUL R52, R22, UR18 ;  /* 0x0000001216347c28 */ /* 0x000fc80008000000 */
[----:B------:R-:W-:Y:S02]  /*29e0*/  DFMA R50, -R50, UR8, R8 ;  /* 0x0000000832327c2b */ /* 0x000fe40008000108 */
[----:B------:R-:W-:Y:S02]  /*29f0*/  DMUL R54, R56, R24 ;  /* 0x0000001838367228 */ /* 0x000fe40000000000 */
[----:B------:R-:W-:-:S06]  /*2a00*/  DFMA R52, R38, UR20, -R52 ;  /* 0x0000001426347c2b */ /* 0x000fcc0008000834 */
[----:B------:R-:W-:Y:S02]  /*2a10*/  DFMA R4, R54, R4, R24 ;  /* 0x000000043604722b */ /* 0x000fe40000000018 */
[----:B------:R-:W-:-:S06]  /*2a20*/  DFMA R52, R46, UR22, R52 ;  /* 0x000000162e347c2b */ /* 0x000fcc0008000034 */
[----:B------:R-:W-:Y:S02]  /*2a30*/  DFMA R6, R56, R4, R54 ;  /* 0x000000043806722b */ /* 0x000fe40000000036 */
[----:B------:R-:W-:-:S08]  /*2a40*/  DFMA R52, R50, -UR24, R52 ;  /* 0x8000001832347c2b */ /* 0x000fd00008000034 */
[----:B------:R-:W-:Y:S01]  /*2a50*/  FFMA R3, RZ, -45.82076263427734375, R7 ;  /* 0xc2374876ff037823 */ /* 0x000fe20000000007 */
[----:B------:R-:W-:Y:S02]  /*2a60*/  DFMA R54, R52, R12, R34 ;  /* 0x0000000c3436722b */ /* 0x000fe40000000022 */
[----:B------:R-:W-:Y:S02]  /*2a70*/  DMUL R52, R32, R24 ;  /* 0x0000001820347228 */ /* 0x000fe40000000000 */
        /* <DEDUP_REMOVED lines=9> */
.L_x_71:
[----:B------:R-:W-:Y:S05]  /*2b10*/  BSYNC.RECONVERGENT B3 ;  /* 0x0000000000037941 */ /* 0x000fea0003800200 */
.L_x_70:
        /* <DEDUP_REMOVED lines=29> */
.L_x_74:
        /* <DEDUP_REMOVED lines=10> */
.L_x_73:
[----:B------:R-:W-:Y:S05]  /*2d90*/  BSYNC.RECONVERGENT B2 ;  /* 0x0000000000027941 */ /* 0x000fea0003800200 */
.L_x_72:
        /* <DEDUP_REMOVED lines=19> */
.L_x_77:
        /* <DEDUP_REMOVED lines=9> */
.L_x_76:
[----:B------:R-:W-:Y:S05]  /*2f60*/  BSYNC.RECONVERGENT B2 ;  /* 0x0000000000027941 */ /* 0x000fea0003800200 */
.L_x_75:
[----:B------:R-:W-:Y:S01]  /*2f70*/  DSETP.NEU.AND P2, PT, R24, 1, PT ;  /* 0x3ff000001800742a */ /* 0x000fe20003f4d000 */
[----:B------:R-:W-:Y:S01]  /*2f80*/  IMAD.MOV.U32 R6, RZ, RZ, 0x1 ;  /* 0x00000001ff067424 */ /* 0x000fe200078e00ff */
[----:B------:R-:W-:Y:S04]  /*2f90*/  BSSY.RECONVERGENT B3, `(.L_x_78) ;  /* 0x0000019000037945 */ /* 0x000fe80003800200 */
[----:B------:R-:W-:Y:S02]  /*2fa0*/  FSEL R24, R4, RZ, P2 ;  /* 0x000000ff04187208 */ /* 0x000fe40001000000 */
[----:B------:R-:W-:Y:S02]  /*2fb0*/  FSEL R4, R5, 1.875, P2 ;  /* 0x3ff0000005047808 */ /* 0x000fe40001000000 */
[----:B------:R-:W-:-:S02]  /*2fc0*/  FSEL R24, R24, RZ, P3 ;  /* 0x000000ff18187208 */ /* 0x000fc40001800000 */
[----:B------:R-:W-:-:S04]  /*2fd0*/  FSEL R25, R4, 1.875, P3 ;  /* 0x3ff0000004197808 */ /* 0x000fc80001800000 */
        /* <DEDUP_REMOVED lines=17> */
[----:B------:R-:W-:-:S07]  /*30f0*/  IMAD.MOV.U32 R3, RZ, RZ, R25 ;  /* 0x000000ffff037224 */ /* 0x000fce00078e0019 */
[----:B------:R-:W-:Y:S05]  /*3100*/  CALL.REL.NOINC `($__internal_0_$__cuda_sm20_div_rn_f64_full) ;  /* 0x0000002400a07944 */ /* 0x000fea0003c00000 */
[----:B------:R-:W-:-:S07]  /*3110*/  IMAD.MOV.U32 R7, RZ, RZ, R3 ;  /* 0x000000ffff077224 */ /* 0x000fce00078e0003 */
.L_x_79:
[----:B------:R-:W-:Y:S05]  /*3120*/  BSYNC.RECONVERGENT B3 ;  /* 0x0000000000037941 */ /* 0x000fea0003800200 */
.L_x_78:
[----:B------:R-:W0:Y:S01]  /*3130*/  MUFU.RCP64H R9, -9.99999406080000000000e+10 ;  /* 0xc237487600097908 */ /* 0x000e220000001800 */
[----:B------:R-:W-:Y:S01]  /*3140*/  UMOV UR18, 0xf83e0f84 ;  /* 0xf83e0f8400127882 */ /* 0x000fe20000000000 */
[----:B------:R-:W-:Y:S01]  /*3150*/  UMOV UR19, 0x402583e0 ;  /* 0x402583e000137882 */ /* 0x000fe20000000000 */
[----:B------:R-:W-:Y:S01]  /*3160*/  IMAD.MOV.U32 R4, RZ, RZ, -0x18000000 ;  /* 0xe8000000ff047424 */ /* 0x000fe200078e00ff */
[----:B------:R-:W-:Y:S01]  /*3170*/  DMUL R16, R16, UR18 ;  /* 0x0000001210107c28 */ /* 0x000fe20008000000 */
[----:B------:R-:W-:Y:S01]  /*3180*/  IMAD.MOV.U32 R5, RZ, RZ, 0x42374876 ;  /* 0x42374876ff057424 */ /* 0x000fe200078e00ff */
[----:B------:R-:W-:Y:S01]  /*3190*/  UMOV UR20, 0xf5a814b0 ;  /* 0xf5a814b000147882 */ /* 0x000fe20000000000 */
[----:B------:R-:W-:Y:S01]  /*31a0*/  IMAD.MOV.U32 R8, RZ, RZ, 0x1 ;  /* 0x00000001ff087424 */ /* 0x000fe200078e00ff */
[----:B------:R-:W-:Y:S01]  /*31b0*/  UMOV UR21, 0x4006c52b ;  /* 0x4006c52b00157882 */ /* 0x000fe20000000000 */
[----:B------:R-:W-:Y:S01]  /*31c0*/  UMOV UR22, 0xa3721e8b ;  /* 0xa3721e8b00167882 */ /* 0x000fe20000000000 */
[----:B------:R-:W-:Y:S01]  /*31d0*/  UMOV UR23, 0x4021d016 ;  /* 0x4021d01600177882 */ /* 0x000fe20000000000 */
[----:B------:R-:W-:Y:S01]  /*31e0*/  UMOV UR24, 0x5d1745d1 ;  /* 0x5d1745d100187882 */ /* 0x000fe20000000000 */
[----:B------:R-:W-:Y:S01]  /*31f0*/  DFMA R16, R40, UR20, -R16 ;  /* 0x0000001428107c2b */ /* 0x000fe20008000810 */
[----:B------:R-:W-:Y:S01]  /*3200*/  UMOV UR25, 0x3fd1d174 ;  /* 0x3fd1d17400197882 */ /* 0x000fe20000000000 */
[----:B------:R-:W-:Y:S01]  /*3210*/  UMOV UR26, 0x70d9cc2f ;  /* 0x70d9cc2f001a7882 */ /* 0x000fe20000000000 */
[----:B------:R-:W-:Y:S01]  /*3220*/  UMOV UR27, 0x3fd18189 ;  /* 0x3fd18189001b7882 */ /* 0x000fe20000000000 */
[----:B------:R-:W-:Y:S01]  /*3230*/  DMUL R22, R22, UR18 ;  /* 0x0000001216167c28 */ /* 0x000fe20008000000 */
[----:B------:R-:W-:Y:S01]  /*3240*/  BSSY.RECONVERGENT B3, `(.L_x_80) ;  /* 0x0000021000037945 */ /* 0x000fe20003800200 */
[----:B0-----:R-:W-:-:S02]  /*3250*/  DFMA R24, R8, R4, 1 ;  /* 0x3ff000000818742b */ /* 0x001fc40000000004 */
[----:B------:R-:W-:-:S04]  /*3260*/  DFMA R16, R44, UR22, R16 ;  /* 0x000000162c107c2b */ /* 0x000fc80008000010 */
[----:B------:R-:W-:Y:S02]  /*3270*/  DFMA R22, R38, UR20, -R22 ;  /* 0x0000001426167c2b */ /* 0x000fe40008000816 */
[----:B------:R-:W-:Y:S02]  /*3280*/  DFMA R24, R24, R24, R24 ;  /* 0x000000181818722b */ /* 0x000fe40000000018 */
[----:B------:R-:W-:-:S04]  /*3290*/  DFMA R16, R48, UR24, R16 ;  /* 0x0000001830107c2b */ /* 0x000fc80008000010 */
[----:B------:R-:W-:Y:S02]  /*32a0*/  DFMA R22, R46, UR22, R22 ;  /* 0x000000162e167c2b */ /* 0x000fe40008000016 */
[----:B------:R-:W-:Y:S02]  /*32b0*/  DFMA R24, R8, R24, R8 ;  /* 0x000000180818722b */ /* 0x000fe40000000008 */
[----:B------:R-:W-:-:S04]  /*32c0*/  DFMA R16, R52, -UR26, R16 ;  /* 0x8000001a34107c2b */ /* 0x000fc80008000010 */
[----:B------:R-:W-:Y:S02]  /*32d0*/  DFMA R22, R50, UR24, R22 ;  /* 0x0000001832167c2b */ /* 0x000fe40008000016 */
[----:B------:R-:W-:Y:S02]  /*32e0*/  DFMA R8, R24, R4, 1 ;  /* 0x3ff000001808742b */ /* 0x000fe40000000004 */
[----:B------:R-:W-:-:S06]  /*32f0*/  DFMA R16, R16, R12, R36 ;  /* 0x0000000c1010722b */ /* 0x000fcc0000000024 */
[----:B------:R-:W-:Y:S02]  /*3300*/  DFMA R56, R24, R8, R24 ;  /* 0x000000081838722b */ /* 0x000fe40000000018 */
[----:B------:R-:W-:Y:S02]  /*3310*/  DMUL R8, R28, R54 ;  /* 0x000000361c087228 */ /* 0x000fe40000000000 */
[----:B------:R-:W-:-:S04]  /*3320*/  FSETP.GEU.AND P3, PT, |R17|, 6.5827683646048100446e-37, PT ;  /* 0x036000001100780b */ /* 0x000fc80003f6e200 */
[----:B------:R-:W-:Y:S02]  /*3330*/  DMUL R24, R56, R16 ;  /* 0x0000001038187228 */ /* 0x000fe40000000000 */
[----:B------:R-:W-:-:S06]  /*3340*/  DFMA R8, R8, R6, UR10 ;  /* 0x0000000a08087e2b */ /* 0x000fcc0008000006 */
[----:B------:R-:W-:Y:S02]  /*3350*/  DFMA R4, R24, R4, R16 ;  /* 0x000000041804722b */ /* 0x000fe40000000010 */
[----:B------:R-:W-:-:S06]  /*3360*/  DFMA R54, -R54, UR8, R8 ;  /* 0x0000000836367c2b */ /* 0x000fcc0008000108 */
        /* <DEDUP_REMOVED lines=14> */
.L_x_81:
[----:B------:R-:W-:Y:S05]  /*3450*/  BSYNC.RECONVERGENT B3 ;  /* 0x0000000000037941 */ /* 0x000fea0003800200 */
.L_x_80:
        /* <DEDUP_REMOVED lines=9> */
[----:B------:R-:W-:-:S08]  /*34f0*/  DFMA R4, R22, R6, -R4 ;  /* 0x000000061604722b */ /* 0x000fd00000000804 */
[----:B------:R-:W-:Y:S01]  /*3500*/  DFMA R56, R16, -UR18, R4 ;  /* 0x8000001210387c2b */ /* 0x000fe20008000004 */
[----:B------:R-:W-:Y:S01]  /*3510*/  @!P2 IMAD.MOV.U32 R4, RZ, RZ, RZ ;  /* 0x000000ffff04a224 */ /* 0x000fe200078e00ff */
[----:B0-----:R-:W-:Y:S02]  /*3520*/  ISETP.GE.OR P4, PT, R3, RZ, P2 ;  /* 0x000000ff0300720c */ /* 0x001fe40001786670 */
[----:B------:R-:W-:-:S11]  /*3530*/  @!P2 SEL R3, R17, RZ, P1 ;  /* 0x000000ff1103a207 */ /* 0x000fd60000800000 */
[----:B------:R-:W-:-:S05]  /*3540*/  @!P4 LOP3.LUT R3, R3, 0x7ff00000, RZ, 0xfc, !PT ;  /* 0x7ff000000303c812 */ /* 0x000fca00078efcff */
[----:B------:R-:W-:Y:S01]  /*3550*/  @!P2 IMAD.MOV.U32 R5, RZ, RZ, R3 ;  /* 0x000000ffff05a224 */ /* 0x000fe200078e0003 */
        /* <DEDUP_REMOVED lines=14> */
.L_x_84:
        /* <DEDUP_REMOVED lines=10> */
.L_x_83:
[----:B------:R-:W-:Y:S05]  /*36e0*/  BSYNC.RECONVERGENT B2 ;  /* 0x0000000000027941 */ /* 0x000fea0003800200 */
.L_x_82:
        /* <DEDUP_REMOVED lines=19> */
.L_x_87:
        /* <DEDUP_REMOVED lines=9> */
.L_x_86:
[----:B------:R-:W-:Y:S05]  /*38b0*/  BSYNC.RECONVERGENT B2 ;  /* 0x0000000000027941 */ /* 0x000fea0003800200 */
.L_x_85:
[----:B------:R-:W-:Y:S01]  /*38c0*/  DSETP.NEU.AND P2, PT, R16, 1, PT ;  /* 0x3ff000001000742a */ /* 0x000fe20003f4d000 */
[----:B------:R-:W-:Y:S01]  /*38d0*/  IMAD.MOV.U32 R6, RZ, RZ, 0x1 ;  /* 0x00000001ff067424 */ /* 0x000fe200078e00ff */
[----:B------:R-:W-:Y:S01]  /*38e0*/  DSETP.NEU.AND P3, PT, R8, RZ, PT ;  /* 0x000000ff0800722a */ /* 0x000fe20003f6d000 */
[----:B------:R-:W-:Y:S03]  /*38f0*/  BSSY.RECONVERGENT B3, `(.L_x_88) ;  /* 0x0000019000037945 */ /* 0x000fe60003800200 */
        /* <DEDUP_REMOVED lines=24> */
.L_x_89:
[----:B------:R-:W-:Y:S05]  /*3a80*/  BSYNC.RECONVERGENT B3 ;  /* 0x0000000000037941 */ /* 0x000fea0003800200 */
.L_x_88:
        /* <DEDUP_REMOVED lines=12> */
[----:B------:R-:W-:Y:S01]  /*3b50*/  DFMA R8, R40, UR20, R8 ;  /* 0x0000001428087c2b */ /* 0x000fe20008000008 */
[----:B------:R-:W-:Y:S01]  /*3b60*/  UMOV UR25, 0x3fd4a1cf ;  /* 0x3fd4a1cf00197882 */ /* 0x000fe20000000000 */
[----:B------:R-:W-:Y:S01]  /*3b70*/  UMOV UR26, 0x30c30c31 ;  /* 0x30c30c31001a7882 */ /* 0x000fe20000000000 */
[----:B------:R-:W-:Y:S01]  /*3b80*/  UMOV UR27, 0x3fc0c30c ;  /* 0x3fc0c30c001b7882 */ /* 0x000fe20000000000 */
[----:B------:R-:W-:Y:S01]  /*3b90*/  DMUL R24, R46, UR18 ;  /* 0x000000122e187c28 */ /* 0x000fe20008000000 */
[----:B------:R-:W-:Y:S01]  /*3ba0*/  BSSY.RECONVERGENT B3, `(.L_x_90) ;  /* 0x0000021000037945 */ /* 0x000fe20003800200 */
[----:B0-----:R-:W-:-:S02]  /*3bb0*/  DFMA R22, R16, R4, 1 ;  /* 0x3ff000001016742b */ /* 0x001fc40000000004 */
[----:B------:R-:W-:-:S04]  /*3bc0*/  DFMA R8, R48, UR22, R8 ;  /* 0x0000001630087c2b */ /* 0x000fc80008000008 */
[----:B------:R-:W-:Y:S02]  /*3bd0*/  DFMA R24, R38, UR20, R24 ;  /* 0x0000001426187c2b */ /* 0x000fe40008000018 */
[----:B------:R-:W-:Y:S02]  /*3be0*/  DFMA R22, R22, R22, R22 ;  /* 0x000000161616722b */ /* 0x000fe40000000016 */
[----:B------:R-:W-:-:S04]  /*3bf0*/  DFMA R8, R52, -UR24, R8 ;  /* 0x8000001834087c2b */ /* 0x000fc80008000008 */
[----:B------:R-:W-:Y:S02]  /*3c00*/  DFMA R24, R50, UR22, R24 ;  /* 0x0000001632187c2b */ /* 0x000fe40008000018 */
[----:B------:R-:W-:Y:S02]  /*3c10*/  DFMA R16, R16, R22, R16 ;  /* 0x000000161010722b */ /* 0x000fe40000000010 */
[----:B------:R-:W-:-:S04]  /*3c20*/  DFMA R22, R56, UR26, R8 ;  /* 0x0000001a38167c2b */ /* 0x000fc80008000008 */
[----:B------:R-:W-:Y:S02]  /*3c30*/  DFMA R24, R54, -UR24, R24 ;  /* 0x8000001836187c2b */ /* 0x000fe40008000018 */
        /* <DEDUP_REMOVED lines=8> */
[----:B------:R-:W-:Y:S02]  /*3cc0*/  DFMA R58, -R58, UR8, R16 ;  /* 0x000000083a3a7c2b */ /* 0x000fe40008000110 */
[----:B------:R-:W-:-:S04]  /*3cd0*/  DMUL R16, R32, R22 ;  /* 0x0000001620107228 */ /* 0x000fc80000000000 */
[----:B------:R-:W-:Y:S02]  /*3ce0*/  DFMA R6, R8, R4, R62 ;  /* 0x000000040806722b */ /* 0x000fe4000000003e */
[----:B------:R-:W-:-:S08]  /*3cf0*/  DFMA R24, R58, UR26, R24 ;  /* 0x0000001a3a187c2b */ /* 0x000fd00008000018 */
[----:B------:R-:W-:Y:S01]  /*3d00*/  FFMA R3, RZ, -45.82076263427734375, R7 ;  /* 0xc2374876ff037823 */ /* 0x000fe20000000007 */
[----:B------:R-:W-:-:S04]  /*3d10*/  DFMA R24, R24, R12, R34 ;  /* 0x0000000c1818722b */ /* 0x000fc80000000022 */
        /* <DEDUP_REMOVED lines=9> */
.L_x_91:
[----:B------:R-:W-:Y:S05]  /*3db0*/  BSYNC.RECONVERGENT B3 ;  /* 0x0000000000037941 */ /* 0x000fea0003800200 */
.L_x_90:
[C---:B------:R-:W-:Y:S01]  /*3dc0*/  DSETP.NEU.AND P2, PT, R22.reuse, RZ, PT ;  /* 0x000000ff1600722a */ /* 0x040fe20003f4d000 */
        /* <DEDUP_REMOVED lines=28> */
.L_x_94:
        /* <DEDUP_REMOVED lines=10> */
.L_x_93:
[----:B------:R-:W-:Y:S05]  /*4030*/  BSYNC.RECONVERGENT B2 ;  /* 0x0000000000027941 */ /* 0x000fea0003800200 */
.L_x_92:
        /* <DEDUP_REMOVED lines=19> */
.L_x_97:
        /* <DEDUP_REMOVED lines=9> */
.L_x_96:
[----:B------:R-:W-:Y:S05]  /*4200*/  BSYNC.RECONVERGENT B2 ;  /* 0x0000000000027941 */ /* 0x000fea0003800200 */
.L_x_95:
        /* <DEDUP_REMOVED lines=27> */
.L_x_99:
[----:B------:R-:W-:Y:S05]  /*43c0*/  BSYNC.RECONVERGENT B3 ;  /* 0x0000000000037941 */ /* 0x000fea0003800200 */
.L_x_98:
[----:B------:R-:W-:Y:S01]  /*43d0*/  DADD R62, -RZ, |R22| ;  /* 0x00000000ff3e7229 */ /* 0x000fe20000000516 */
[----:B------:R-:W-:Y:S01]  /*43e0*/  IMAD.MOV.U32 R8, RZ, RZ, -0x5f4a1273 ;  /* 0xa0b5ed8dff087424 */ /* 0x000fe200078e00ff */
[----:B------:R-:W-:Y:S01]  /*43f0*/  DADD R4, -RZ, |R36| ;  /* 0x00000000ff047229 */ /* 0x000fe20000000524 */
[----:B------:R-:W-:Y:S01]  /*4400*/  IMAD.MOV.U32 R9, RZ, RZ, 0x3eb0c6f7 ;  /* 0x3eb0c6f7ff097424 */ /* 0x000fe200078e00ff */
[----:B------:R-:W-:Y:S01]  /*4410*/  DSETP.GEU.AND P2, PT, |R36|, |R22|, PT ;  /* 0x400000162400722a */ /* 0x000fe20003f4e200 */
[----:B------:R-:W-:Y:S01]  /*4420*/  UMOV UR18, 0x550abfc4 ;  /* 0x550abfc400127882 */ /* 0x000fe20000000000 */
[----:B------:R-:W-:Y:S01]  /*4430*/  UMOV UR19, 0x3f716b5a ;  /* 0x3f716b5a00137882 */ /* 0x000fe20000000000 */
[----:B------:R-:W-:Y:S01]  /*4440*/  UMOV UR20, 0xedcba987 ;  /* 0xedcba98700147882 */ /* 0x000fe20000000000 */
[----:B------:R-:W-:Y:S01]  /*4450*/  DMUL R44, R44, UR18 ;  /* 0x000000122c2c7c28 */ /* 0x000fe20008000000 */
[----:B------:R-:W-:Y:S01]  /*4460*/  UMOV UR21, 0x3f54320f ;  /* 0x3f54320f00157882 */ /* 0x000fe20000000000 */
[----:B------:R-:W-:Y:S01]  /*4470*/  UMOV UR22, 0xeeeeeeef ;  /* 0xeeeeeeef00167882 */ /* 0x000fe20000000000 */
[----:B------:R-:W-:Y:S01]  /*4480*/  UMOV UR23, 0x3fa2eeee ;  /* 0x3fa2eeee00177882 */ /* 0x000fe20000000000 */
[----:B------:R-:W-:Y:S01]  /*4490*/  FSEL R4, R62, R4, !P2 ;  /* 0x000000043e047208 */ /* 0x000fe20005000000 */
[----:B------:R-:W-:Y:S01]  /*44a0*/  UMOV UR24, 0xd2ca1858 ;  /* 0xd2ca185800187882 */ /* 0x000fe20000000000 */
[----:B------:R-:W-:Y:S01]  /*44b0*/  FSEL R5, R63, R5, !P2 ;  /* 0x000000053f057208 */ /* 0x000fe20005000000 */
[----:B------:R-:W-:Y:S01]  /*44c0*/  UMOV UR25, 0x3faa0ad1 ;  /* 0x3faa0ad100197882 */ /* 0x000fe20000000000 */
[----:B------:R-:W-:Y:S01]  /*44d0*/  DFMA R44, R40, UR20, -R44 ;  /* 0x00000014282c7c2b */ /* 0x000fe2000800082c */
[----:B------:R-:W-:Y:S01]  /*44e0*/  UMOV UR26, 0x7bdaf0e2 ;  /* 0x7bdaf0e2001a7882 */ /* 0x000fe20000000000 */
[----:B------:R-:W-:Y:S01]  /*44f0*/  UMOV UR27, 0x3fa5748a ;  /* 0x3fa5748a001b7882 */ /* 0x000fe20000000000 */
[----:B------:R-:W-:Y:S01]  /*4500*/  UMOV UR28, 0x9999999a ;  /* 0x9999999a001c7882 */ /* 0x000fe20000000000 */
[----:B------:R-:W-:Y:S01]  /*4510*/  DFMA R4, R4, R8, R8 ;  /* 0x000000080404722b */ /* 0x000fe20000000008 */
[----:B------:R-:W-:Y:S01]  /*4520*/  UMOV UR29, 0x3f999999 ;  /* 0x3f999999001d7882 */ /* 0x000fe20000000000 */
[----:B------:R-:W-:Y:S01]  /*4530*/  IMAD.MOV.U32 R8, RZ, RZ, 0x1 ;  /* 0x00000001ff087424 */ /* 0x000fe200078e00ff */
[----:B------:R-:W-:Y:S01]  /*4540*/  DMUL R46, R46, UR18 ;  /* 0x000000122e2e7c28 */ /* 0x000fe20008000000 */
[----:B------:R-:W-:Y:S01]  /*4550*/  BSSY.RECONVERGENT B3, `(.L_x_100) ;  /* 0x0000023000037945 */ /* 0x000fe20003800200 */
[----:B------:R-:W-:Y:S01]  /*4560*/  DFMA R44, R48, UR22, R44 ;  /* 0x00000016302c7c2b */ /* 0x000fe2000800002c */
[----:B------:R-:W0:Y:S05]  /*4570*/  MUFU.RCP64H R9, R5 ;  /* 0x0000000500097308 */ /* 0x000e2a0000001800 */
[----:B------:R-:W-:-:S02]  /*4580*/  DFMA R46, R38, UR20, -R46 ;  /* 0x00000014262e7c2b */ /* 0x000fc4000800082e */
[----:B------:R-:W-:-:S06]  /*4590*/  DFMA R44, R52, -UR24, R44 ;  /* 0x80000018342c7c2b */ /* 0x000fcc000800002c */
[----:B------:R-:W-:Y:S02]  /*45a0*/  DFMA R46, R50, UR22, R46 ;  /* 0x00000016322e7c2b */ /* 0x000fe4000800002e */
[----:B------:R-:W-:Y:S02]  /*45b0*/  DFMA R44, R56, UR26, R44 ;  /* 0x0000001a382c7c2b */ /* 0x000fe4000800002c */
[----:B0-----:R-:W-:-:S04]  /*45c0*/  DFMA R48, -R4, R8, 1 ;  /* 0x3ff000000430742b */ /* 0x001fc80000000108 */
[----:B------:R-:W-:-:S04]  /*45d0*/  DFMA R54, R54, -UR24, R46 ;  /* 0x8000001836367c2b */ /* 0x000fc8000800002e */
[----:B------:R-:W-:-:S04]  /*45e0*/  DFMA R48, R48, R48, R48 ;  /* 0x000000303030722b */ /* 0x000fc80000000030 */
[----:B------:R-:W-:-:S04]  /*45f0*/  DFMA R54, R58, UR26, R54 ;  /* 0x0000001a3a367c2b */ /* 0x000fc80008000036 */
[----:B------:R-:W-:Y:S02]  /*4600*/  DFMA R48, R8, R48, R8 ;  /* 0x000000300830722b */ /* 0x000fe40000000008 */
[----:B------:R-:W-:-:S06]  /*4610*/  DFMA R8, R16, -UR28, R44 ;  /* 0x8000001c10087c2b */ /* 0x000fcc000800002c */
[----:B------:R-:W-:Y:S02]  /*4620*/  DFMA R44, -R4, R48, 1 ;  /* 0x3ff00000042c742b */ /* 0x000fe40000000130 */
[----:B------:R-:W-:-:S06]  /*4630*/  DMUL R8, R8, R12 ;  /* 0x0000000c08087228 */ /* 0x000fcc0000000000 */
[----:B------:R-:W-:Y:S02]  /*4640*/  DFMA R48, R48, R44, R48 ;  /* 0x0000002c3030722b */ /* 0x000fe40000000030 */
[----:B------:R-:W-:Y:S02]  /*4650*/  DMUL R44, R24, R28 ;  /* 0x0000001c182c7228 */ /* 0x000fe40000000000 */
[----:B------:R-:W-:-:S04]  /*4660*/  FSETP.GEU.AND P3, PT, |R9|, 6.5827683646048100446e-37, PT ;  /* 0x036000000900780b */ /* 0x000fc80003f6e200 */
[----:B------:R-:W-:Y:S02]  /*4670*/  DMUL R52, R8, R48 ;  /* 0x0000003008347228 */ /* 0x000fe40000000000 */
[----:B------:R-:W-:-:S06]  /*4680*/  DFMA R44, R44, R6, UR10 ;  /* 0x0000000a2c2c7e2b */ /* 0x000fcc0008000006 */
[----:B------:R-:W-:Y:S02]  /*4690*/  DFMA R6, -R4, R52, R8 ;  /* 0x000000340406722b */ /* 0x000fe40000000108 */
[----:B------:R-:W-:-:S06]  /*46a0*/  DFMA R44, -R24, UR8, R44 ;  /* 0x00000008182c7c2b */ /* 0x000fcc000800012c */
[----:B------:R-:W-:Y:S02]  /*46b0*/  DFMA R46, R48, R6, R52 ;  /* 0x00000006302e722b */ /* 0x000fe40000000034 */
[----:B------:R-:W-:-:S08]  /*46c0*/  DFMA R48, R44, -UR28, R54 ;  /* 0x8000001c2c307c2b */ /* 0x000fd00008000036 */
[----:B------:R-:W-:Y:S01]  /*46d0*/  FFMA R3, RZ, R5, R47 ;  /* 0x00000005ff037223 */ /* 0x000fe2000000002f */
[----:B------:R-:W-:-:S04]  /*46e0*/  DMUL R48, R48, R12 ;  /* 0x0000000c30307228 */ /* 0x000fc80000000000 */
[----:B------:R-:W-:-:S13]  /*46f0*/  FSETP.GT.AND P2, PT, |R3|, 1.469367938527859385e-39, PT ;  /* 0x001000000300780b */ /* 0x000fda0003f44200 */
[----:B------:R-:W-:Y:S05]  /*4700*/  @P2 BRA P3, `(.L_x_101) ;  /* 0x00000000001c2947 */ /* 0x000fea0001800000 */
[----:B------:R-:W-:Y:S02]  /*4710*/  IMAD.MOV.U32 R6, RZ, RZ, R8 ;  /* 0x000000ffff067224 */ /* 0x000fe400078e0008 */
[----:B------:R-:W-:Y:S01]  /*4720*/  IMAD.MOV.U32 R8, RZ, RZ, R4 ;  /* 0x000000ffff087224 */ /* 0x000fe200078e0004 */
[----:B------:R-:W-:Y:S01]  /*4730*/  MOV R4, 0x4760 ;  /* 0x0000476000047802 */ /* 0x000fe20000000f00 */
[----:B------:R-:W-:-:S07]  /*4740*/  IMAD.MOV.U32 R3, RZ, RZ, R9 ;  /* 0x000000ffff037224 */ /* 0x000fce00078e0009 */
[----:B------:R-:W-:Y:S05]  /*4750*/  CALL.REL.NOINC `($__internal_0_$__cuda_sm20_div_rn_f64_full) ;  /* 0x00000010000c7944 */ /* 0x000fea0003c00000 */
[----:B------:R-:W-:Y:S02]  /*4760*/  IMAD.MOV.U32 R46, RZ, RZ, R6 ;  /* 0x000000ffff2e7224 */ /* 0x000fe400078e0006 */
[----:B------:R-:W-:-:S07]  /*4770*/  IMAD.MOV.U32 R47, RZ, RZ, R3 ;  /* 0x000000ffff2f7224 */ /* 0x000fce00078e0003 */
.L_x_101:
[----:B------:R-:W-:Y:S05]  /*4780*/  BSYNC.RECONVERGENT B3 ;  /* 0x0000000000037941 */ /* 0x000fea0003800200 */
.L_x_100:
[----:B------:R-:W-:Y:S01]  /*4790*/  DADD R4, -RZ, |R24| ;  /* 0x00000000ff047229 */ /* 0x000fe20000000518 */
[----:B------:R-:W-:Y:S01]  /*47a0*/  IMAD.MOV.U32 R50, RZ, RZ, -0x5f4a1273 ;  /* 0xa0b5ed8dff327424 */ /* 0x000fe200078e00ff */
[----:B------:R-:W-:Y:S01]  /*47b0*/  DADD R6, -RZ, |R34| ;  /* 0x00000000ff067229 */ /* 0x000fe20000000522 */
[----:B------:R-:W-:Y:S01]  /*47c0*/  IMAD.MOV.U32 R51, RZ, RZ, 0x3eb0c6f7 ;  /* 0x3eb0c6f7ff337424 */ /* 0x000fe200078e00ff */
[----:B------:R-:W-:Y:S01]  /*47d0*/  DSETP.GEU.AND P2, PT, |R34|, |R24|, PT ;  /* 0x400000182200722a */ /* 0x000fe20003f4e200 */
[----:B------:R-:W-:Y:S01]  /*47e0*/  FSETP.GEU.AND P3, PT, |R49|, 6.5827683646048100446e-37, PT ;  /* 0x036000003100780b */ /* 0x000fe20003f6e200 */
[----:B------:R-:W-:Y:S06]  /*47f0*/  BSSY.RECONVERGENT B3, `(.L_x_102) ;  /* 0x0000018000037945 */ /* 0x000fec0003800200 */
[----:B------:R-:W-:-:S02]  /*4800*/  FSEL R4, R4, R6, !P2 ;  /* 0x0000000604047208 */ /* 0x000fc40005000000 */
[----:B------:R-:W-:-:S06]  /*4810*/  FSEL R5, R5, R7, !P2 ;  /* 0x0000000705057208 */ /* 0x000fcc0005000000 */
[----:B------:R-:W-:Y:S01]  /*4820*/  DFMA R50, R4, R50, R50 ;  /* 0x000000320432722b */ /* 0x000fe20000000032 */
[----:B------:R-:W-:-:S05]  /*4830*/  IMAD.MOV.U32 R4, RZ, RZ, 0x1 ;  /* 0x00000001ff047424 */ /* 0x000fca00078e00ff */
        /* <DEDUP_REMOVED lines=19> */
.L_x_103:
[----:B------:R-:W-:Y:S05]  /*4970*/  BSYNC.RECONVERGENT B3 ;  /* 0x0000000000037941 */ /* 0x000fea0003800200 */
.L_x_102:
[----:B------:R-:W-:Y:S01]  /*4980*/  DMUL R6, R6, R6 ;  /* 0x0000000606067228 */ /* 0x000fe20000000000 */
[----:B------:R-:W-:Y:S01]  /*4990*/  IMAD.MOV.U32 R8, RZ, RZ, 0x0 ;  /* 0x00000000ff087424 */ /* 0x000fe200078e00ff */
[----:B------:R-:W-:Y:S01]  /*49a0*/  BSSY.RECONVERGENT B2, `(.L_x_104) ;  /* 0x000001b000027945 */ /* 0x000fe20003800200 */
[----:B------:R-:W-:-:S05]  /*49b0*/  IMAD.MOV.U32 R9, RZ, RZ, 0x3fd80000 ;  /* 0x3fd80000ff097424 */ /* 0x000fca00078e00ff */
[----:B------:R-:W-:-:S08]  /*49c0*/  DFMA R46, R46, R46, R6 ;  /* 0x0000002e2e2e722b */ /* 0x000fd00000000006 */
[----:B------:R-:W-:-:S06]  /*49d0*/  DMUL R46, R46, 0.5 ;  /* 0x3fe000002e2e7828 */ /* 0x000fcc0000000000 */
[----:B------:R-:W0:Y:S04]  /*49e0*/  MUFU.RSQ64H R5, R47 ;  /* 0x0000002f00057308 */ /* 0x000e280000001c00 */
[----:B------:R-:W-:-:S05]  /*49f0*/  VIADD R4, R47, 0xfcb00000 ;  /* 0xfcb000002f047836 */ /* 0x000fca0000000000 */
[----:B------:R-:W-:Y:S01]  /*4a00*/  ISETP.GE.U32.AND P2, PT, R4, 0x7ca00000, PT ;  /* 0x7ca000000400780c */ /* 0x000fe20003f46070 */
[----:B0-----:R-:W-:-:S08]  /*4a10*/  DMUL R6, R4, R4 ;  /* 0x0000000404067228 */ /* 0x001fd00000000000 */
[----:B------:R-:W-:-:S08]  /*4a20*/  DFMA R6, R46, -R6, 1 ;  /* 0x3ff000002e06742b */ /* 0x000fd00000000806 */
[----:B------:R-:W-:Y:S02]  /*4a30*/  DFMA R8, R6, R8, 0.5 ;  /* 0x3fe000000608742b */ /* 0x000fe40000000008 */
[----:B------:R-:W-:-:S08]  /*4a40*/  DMUL R6, R4, R6 ;  /* 0x0000000604067228 */ /* 0x000fd00000000000 */
[----:B------:R-:W-:-:S08]  /*4a50*/  DFMA R8, R8, R6, R4 ;  /* 0x000000060808722b */ /* 0x000fd00000000004 */
[----:B------:R-:W-:Y:S02]  /*4a60*/  DMUL R50, R46, R8 ;  /* 0x000000082e327228 */ /* 0x000fe40000000000 */
[----:B------:R-:W-:Y:S02]  /*4a70*/  VIADD R7, R9, 0xfff00000 ;  /* 0xfff0000009077836 */ /* 0x000fe40000000000 */
[----:B------:R-:W-:-:S04]  /*4a80*/  IMAD.MOV.U32 R6, RZ, RZ, R8 ;  /* 0x000000ffff067224 */ /* 0x000fc800078e0008 */
[----:B------:R-:W-:-:S08]  /*4a90*/  DFMA R52, R50, -R50, R46 ;  /* 0x800000323234722b */ /* 0x000fd0000000002e */
[----:B------:R-:W-:Y:S01]  /*4aa0*/  DFMA R48, R52, R6, R50 ;  /* 0x000000063430722b */ /* 0x000fe20000000032 */
[----:B------:R-:W-:Y:S10]  /*4ab0*/  @!P2 BRA `(.L_x_105) ;  /* 0x000000000024a947 */ /* 0x000ff40003800000 */
[----:B------:R-:W-:Y:S01]  /*4ac0*/  IMAD.MOV.U32 R3, RZ, RZ, R4 ;  /* 0x000000ffff037224 */ /* 0x000fe200078e0004 */
[----:B------:R-:W-:Y:S01]  /*4ad0*/  MOV R4, 0x4b30 ;  /* 0x00004b3000047802 */ /* 0x000fe20000000f00 */
[----:B------:R-:W-:Y:S02]  /*4ae0*/  IMAD.MOV.U32 R49, RZ, RZ, R7 ;  /* 0x000000ffff317224 */ /* 0x000fe400078e0007 */
[----:B------:R-:W-:Y:S02]  /*4af0*/  IMAD.MOV.U32 R48, RZ, RZ, R8 ;  /* 0x000000ffff307224 */ /* 0x000fe400078e0008 */
[----:B------:R-:W-:Y:S02]  /*4b00*/  IMAD.MOV.U32 R6, RZ, RZ, R46 ;  /* 0x000000ffff067224 */ /* 0x000fe400078e002e */
[----:B------:R-:W-:-:S07]  /*4b10*/  IMAD.MOV.U32 R7, RZ, RZ, R47 ;  /* 0x000000ffff077224 */ /* 0x000fce00078e002f */
[----:B------:R-:W-:Y:S05]  /*4b20*/  CALL.REL.NOINC `($__internal_1_$__cuda_sm20_dsqrt_rn_f64_mediumpath_v1) ;  /* 0x0000001000ac7944 */ /* 0x000fea0003c00000 */
[----:B------:R-:W-:Y:S02]  /*4b30*/  IMAD.MOV.U32 R48, RZ, RZ, R8 ;  /* 0x000000ffff307224 */ /* 0x000fe400078e0008 */
[----:B------:R-:W-:-:S07]  /*4b40*/  IMAD.MOV.U32 R49, RZ, RZ, R9 ;  /* 0x000000ffff317224 */ /* 0x000fce00078e0009 */
.L_x_105:
[----:B------:R-:W-:Y:S05]  /*4b50*/  BSYNC.RECONVERGENT B2 ;  /* 0x0000000000027941 */ /* 0x000fea0003800200 */
.L_x_104:
[----:B------:R-:W-:-:S14]  /*4b60*/  DSETP.GTU.AND P2, PT, R48, 1, PT ;  /* 0x3ff000003000742a */ /* 0x000fdc0003f4c000 */
[----:B------:R-:W-:Y:S05]  /*4b70*/  @!P2 BRA `(.L_x_106) ;  /* 0x000000000098a947 */ /* 0x000fea0003800000 */
[----:B------:R-:W-:Y:S01]  /*4b80*/  DADD R8, -RZ, |R48| ;  /* 0x00000000ff087229 */ /* 0x000fe20000000530 */
[----:B------:R-:W-:Y:S01]  /*4b90*/  BSSY.RECONVERGENT B2, `(.L_x_107) ;  /* 0x0000007000027945 */ /* 0x000fe20003800200 */
[----:B------:R-:W-:Y:S01]  /*4ba0*/  ISETP.GE.AND P0, PT, R49, RZ, PT ;  /* 0x000000ff3100720c */ /* 0x000fe20003f06270 */
[----:B------:R-:W-:Y:S01]  /*4bb0*/  IMAD.MOV.U32 R6, RZ, RZ, 0x1eb851ec ;  /* 0x1eb851ecff067424 */ /* 0x000fe200078e00ff */
[----:B------:R-:W-:Y:S01]  /*4bc0*/  MOV R4, 0x4c00 ;  /* 0x00004c0000047802 */ /* 0x000fe20000000f00 */
[----:B------:R-:W-:-:S05]  /*4bd0*/  IMAD.MOV.U32 R5, RZ, RZ, -0x403e147b ;  /* 0xbfc1eb85ff057424 */ /* 0x000fca00078e00ff */
[----:B------:R-:W-:-:S07]  /*4be0*/  IMAD.MOV.U32 R3, RZ, RZ, R9 ;  /* 0x000000ffff037224 */ /* 0x000fce00078e0009 */
[----:B------:R-:W-:Y:S05]  /*4bf0*/  CALL.REL.NOINC `($_Z12costFunction5paramPdS0_S0_S0_$__internal_accurate_pow) ;  /* 0x00000014002c7944 */ /* 0x000fea0003c00000 */
[----:B------:R-:W-:Y:S05]  /*4c00*/  BSYNC.RECONVERGENT B2 ;  /* 0x0000000000027941 */ /* 0x000fea0003800200 */
.L_x_107:
[----:B------:R-:W-:Y:S01]  /*4c10*/  IMAD.MOV.U32 R8, RZ, RZ, 0x1eb851ec ;  /* 0x1eb851ecff087424 */ /* 0x000fe200078e00ff */
[----:B------:R-:W-:Y:S01]  /*4c20*/  BSSY.RECONVERGENT B2, `(.L_x_108) ;  /* 0x000000d000027945 */ /* 0x000fe20003800200 */
[----:B------:R-:W-:Y:S01]  /*4c30*/  IMAD.MOV.U32 R9, RZ, RZ, 0x3fc1eb85 ;  /* 0x3fc1eb85ff097424 */ /* 0x000fe200078e00ff */
[----:B------:R-:W-:Y:S02]  /*4c40*/  FSEL R6, R6, RZ, P0 ;  /* 0x000000ff06067208 */ /* 0x000fe40000000000 */
[----:B------:R-:W-:-:S03]  /*4c50*/  FSEL R7, R3, -QNAN , P0 ;  /* 0xfff8000003077808 */ /* 0x000fc60000000000 */
[----:B------:R-:W-:-:S10]  /*4c60*/  DADD R4, R48, -R8 ;  /* 0x0000000030047229 */ /* 0x000fd40000000808 */
[----:B------:R-:W-:-:S04]  /*4c70*/  LOP3.LUT R4, R5, 0x7ff00000, RZ, 0xc0, !PT ;  /* 0x7ff0000005047812 */ /* 0x000fc800078ec0ff */
[----:B------:R-:W-:-:S13]  /*4c80*/  ISETP.NE.AND P2, PT, R4, 0x7ff00000, PT ;  /* 0x7ff000000400780c */ /* 0x000fda0003f45270 */
[----:B------:R-:W-:Y:S05]  /*4c90*/  @P2 BRA `(.L_x_109) ;  /* 0x0000000000142947 */ /* 0x000fea0003800000 */
[----:B------:R-:W-:-:S14]  /*4ca0*/  DSETP.GE.AND P0, PT, R46, RZ, PT ;  /* 0x000000ff2e00722a */ /* 0x000fdc0003f06000 */
[----:B------:R-:W-:Y:S01]  /*4cb0*/  @!P0 DADD R6, R48, -R8 ;  /* 0x0000000030068229 */ /* 0x000fe20000000808 */
[----:B------:R-:W-:Y:S10]  /*4cc0*/  @!P0 BRA `(.L_x_109) ;  /* 0x0000000000088947 */ /* 0x000ff40003800000 */
[----:B------:R-:W-:-:S14]  /*4cd0*/  DSETP.NEU.AND P0, PT, |R48|, +INF , PT ;  /* 0x7ff000003000742a */ /* 0x000fdc0003f0d200 */
[----:B------:R-:W-:-:S07]  /*4ce0*/  @!P0 CS2R R6, SRZ ;  /* 0x0000000000068805 */ /* 0x000fce000001ff00 */
.L_x_109:
[----:B------:R-:W-:Y:S05]  /*4cf0*/  BSYNC.RECONVERGENT B2 ;  /* 0x0000000000027941 */ /* 0x000fea0003800200 */
.L_x_108:
[----:B------:R-:W-:Y:S01]  /*4d00*/  UMOV UR18, 0xcccccccd ;  /* 0xcccccccd00127882 */ /* 0x000fe20000000000 */
[----:B------:R-:W-:Y:S01]  /*4d10*/  UMOV UR19, 0x3feccccc ;  /* 0x3feccccc00137882 */ /* 0x000fe20000000000 */
[----:B------:R-:W-:Y:S02]  /*4d20*/  DSETP.NEU.AND P0, PT, R48, 1, PT ;  /* 0x3ff000003000742a */ /* 0x000fe40003f0d000 */
[----:B------:R-:W-:Y:S01]  /*4d30*/  DMUL R6, R6, UR18 ;  /* 0x0000001206067c28 */ /* 0x000fe20008000000 */
[----:B------:R-:W-:Y:S01]  /*4d40*/  UMOV UR18, 0x9999999a ;  /* 0x9999999a00127882 */ /* 0x000fe20000000000 */
[----:B------:R-:W-:-:S08]  /*4d50*/  UMOV UR19, 0x3fc99999 ;  /* 0x3fc9999900137882 */ /* 0x000fd00000000000 */
[----:B------:R-:W-:Y:S02]  /*4d60*/  FSEL R4, R6, -107374184, P0 ;  /* 0xcccccccd06047808 */ /* 0x000fe40000000000 */
[----:B------:R-:W-:-:S06]  /*4d70*/  FSEL R5, R7, 1.8499999046325683594, P0 ;  /* 0x3feccccc07057808 */ /* 0x000fcc0000000000 */
[----:B------:R-:W-:-:S06]  /*4d80*/  DSETP.GEU.AND P0, PT, R4, UR18, PT ;  /* 0x0000001204007e2a */ /* 0x000fcc000bf0e000 */
[----:B------:R-:W-:Y:S02]  /*4d90*/  FSEL R4, R4, -1.5881868392106855534e-23, P0 ;  /* 0x9999999a04047808 */ /* 0x000fe40000000000 */
[----:B------:R-:W-:Y:S02]  /*4da0*/  FSEL R5, R5, 1.5749999284744262695, P0 ;  /* 0x3fc9999905057808 */ /* 0x000fe40000000000 */
[----:B------:R-:W-:-:S04]  /*4db0*/  PLOP3.LUT P0, PT, PT, PT, PT, 0x8, 0x80 ;  /* 0x000000000080781c */ /* 0x000fc80003f0e170 */
[----:B------:R-:W-:Y:S01]  /*4dc0*/  DMUL R12, R12, R4 ;  /* 0x000000040c0c7228 */ /* 0x000fe20000000000 */
[----:B------:R-:W-:Y:S10]  /*4dd0*/  BRA `(.L_x_110) ;  /* 0xffffffc000307947 */ /* 0x000ff4000383ffff */
.L_x_106:
[----:B------:R-:W-:Y:S05]  /*4de0*/  BSYNC.RECONVERGENT B0 ;  /* 0x0000000000007941 */ /* 0x000fea0003800200 */
.L_x_39:
[----:B------:R-:W-:Y:S01]  /*4df0*/  DSETP.NEU.AND P2, PT, R46, RZ, PT ;  /* 0x000000ff2e00722a */ /* 0x000fe20003f4d000 */
[----:B------:R-:W-:Y:S01]  /*4e00*/  BSSY.RECONVERGENT B0, `(.L_x_111) ;  /* 0x000002d000007945 */ /* 0x000fe20003800200 */
[----:B------:R-:W-:Y:S02]  /*4e10*/  IMAD.MOV.U32 R4, RZ, RZ, 0x0 ;  /* 0x00000000ff047424 */ /* 0x000fe400078e00ff */
[----:B------:R-:W-:-:S10]  /*4e20*/  IMAD.MOV.U32 R5, RZ, RZ, 0x40240000 ;  /* 0x40240000ff057424 */ /* 0x000fd400078e00ff */
[----:B------:R-:W-:Y:S05]  /*4e30*/  @!P2 BRA `(.L_x_112) ;  /* 0x0000000000a4a947 */ /* 0x000fea0003800000 */
[----:B------:R-:W-:Y:S01]  /*4e40*/  BSSY.RECONVERGENT B2, `(.L_x_113) ;  /* 0x0000007000027945 */ /* 0x000fe20003800200 */
[----:B------:R-:W-:Y:S01]  /*4e50*/  IMAD.MOV.U32 R8, RZ, RZ, R48 ;  /* 0x000000ffff087224 */ /* 0x000fe200078e0030 */
[----:B------:R-:W-:Y:S01]  /*4e60*/  MOV R4, 0x4eb0 ;  /* 0x00004eb000047802 */ /* 0x000fe20000000f00 */
[----:B------:R-:W-:Y:S02]  /*4e70*/  IMAD.MOV.U32 R3, RZ, RZ, R49 ;  /* 0x000000ffff037224 */ /* 0x000fe400078e0031 */
[----:B------:R-:W-:Y:S02]  /*4e80*/  IMAD.MOV.U32 R6, RZ, RZ, 0x1eb851ec ;  /* 0x1eb851ecff067424 */ /* 0x000fe400078e00ff */
[----:B------:R-:W-:-:S07]  /*4e90*/  IMAD.MOV.U32 R5, RZ, RZ, -0x403e147b ;  /* 0xbfc1eb85ff057424 */ /* 0x000fce00078e00ff */
[----:B------:R-:W-:Y:S05]  /*4ea0*/  CALL.REL.NOINC `($_Z12costFunction5paramPdS0_S0_S0_$__internal_accurate_pow) ;  /* 0x0000001000807944 */ /* 0x000fea0003c00000 */
[----:B------:R-:W-:Y:S05]  /*4eb0*/  BSYNC.RECONVERGENT B2 ;  /* 0x0000000000027941 */ /* 0x000fea0003800200 */
.L_x_113:
[----:B------:R-:W-:Y:S01]  /*4ec0*/  IMAD.MOV.U32 R7, RZ, RZ, R3 ;  /* 0x000000ffff077224 */ /* 0x000fe200078e0003 */
[----:B------:R-:W-:Y:S01]  /*4ed0*/  UMOV UR18, 0xcccccccd ;  /* 0xcccccccd00127882 */ /* 0x000fe20000000000 */
[----:B------:R-:W-:Y:S01]  /*4ee0*/  UMOV UR19, 0x3feccccc ;  /* 0x3feccccc00137882 */ /* 0x000fe20000000000 */
[----:B------:R-:W-:Y:S01]  /*4ef0*/  ISETP.GE.AND P2, PT, R49, RZ, PT ;  /* 0x000000ff3100720c */ /* 0x000fe20003f46270 */
[----:B------:R-:W-:Y:S01]  /*4f00*/  DSETP.NEU.AND P3, PT, R48, 1, PT ;  /* 0x3ff000003000742a */ /* 0x000fe20003f6d000 */
[----:B------:R-:W-:Y:S01]  /*4f10*/  BSSY.RECONVERGENT B2, `(.L_x_114) ;  /* 0x000000c000027945 */ /* 0x000fe20003800200 */
[----:B------:R-:W-:Y:S01]  /*4f20*/  DMUL R4, R6, UR18 ;  /* 0x0000001206047c28 */ /* 0x000fe20008000000 */
[----:B------:R-:W-:Y:S02]  /*4f30*/  IMAD.MOV.U32 R8, RZ, RZ, R10 ;  /* 0x000000ffff087224 */ /* 0x000fe400078e000a */
[----:B------:R-:W-:Y:S02]  /*4f40*/  IMAD.MOV.U32 R3, RZ, RZ, R11 ;  /* 0x000000ffff037224 */ /* 0x000fe400078e000b */
[----:B------:R-:W-:-:S05]  /*4f50*/  IMAD.MOV.U32 R6, RZ, RZ, 0x47ae147b ;  /* 0x47ae147bff067424 */ /* 0x000fca00078e00ff */
[----:B------:R-:W-:Y:S02]  /*4f60*/  FSEL R36, R4, RZ, P2 ;  /* 0x000000ff04247208 */ /* 0x000fe40001000000 */
[----:B------:R-:W-:Y:S01]  /*4f70*/  FSEL R4, R5, -QNAN , P2 ;  /* 0xfff8000005047808 */ /* 0x000fe20001000000 */
[----:B------:R-:W-:Y:S01]  /*4f80*/  IMAD.MOV.U32 R5, RZ, RZ, 0x3fb47ae1 ;  /* 0x3fb47ae1ff057424 */ /* 0x000fe200078e00ff */
[----:B------:R-:W-:Y:S02]  /*4f90*/  FSEL R36, R36, -107374184, P3 ;  /* 0xcccccccd24247808 */ /* 0x000fe40001800000 */
[----:B------:R-:W-:Y:S02]  /*4fa0*/  FSEL R37, R4, 1.8499999046325683594, P3 ;  /* 0x3feccccc04257808 */ /* 0x000fe40001800000 */
[----:B------:R-:W-:-:S07]  /*4fb0*/  MOV R4, 0x4fd0 ;  /* 0x00004fd000047802 */ /* 0x000fce0000000f00 */
[----:B------:R-:W-:Y:S05]  /*4fc0*/  CALL.REL.NOINC `($_Z12costFunction5paramPdS0_S0_S0_$__internal_accurate_pow) ;  /* 0x0000001000387944 */ /* 0x000fea0003c00000 */
[----:B------:R-:W-:Y:S05]  /*4fd0*/  BSYNC.RECONVERGENT B2 ;  /* 0x0000000000027941 */ /* 0x000fea0003800200 */
.L_x_114:
[----:B------:R-:W-:Y:S01]  /*4fe0*/  ISETP.GE.AND P2, PT, R11, RZ, PT ;  /* 0x000000ff0b00720c */ /* 0x000fe20003f46270 */
[----:B------:R-:W-:Y:S01]  /*4ff0*/  DSETP.NEU.AND P3, PT, R10, 1, PT ;  /* 0x3ff000000a00742a */ /* 0x000fe20003f6d000 */
[----:B------:R-:W-:Y:S01]  /*5000*/  UMOV UR18, 0x9999999a ;  /* 0x9999999a00127882 */ /* 0x000fe20000000000 */
[----:B------:R-:W-:Y:S01]  /*5010*/  UMOV UR19, 0x3fc99999 ;  /* 0x3fc9999900137882 */ /* 0x000fe20000000000 */
[----:B------:R-:W-:Y:S02]  /*5020*/  FSEL R4, R6, RZ, P2 ;  /* 0x000000ff06047208 */ /* 0x000fe40001000000 */
[----:B------:R-:W-:Y:S02]  /*5030*/  FSEL R3, R3, -QNAN , P2 ;  /* 0xfff8000003037808 */ /* 0x000fe40001000000 */
[----:B------:R-:W-:Y:S02]  /*5040*/  FSEL R4, R4, RZ, P3 ;  /* 0x000000ff04047208 */ /* 0x000fe40001800000 */
[----:B------:R-:W-:-:S06]  /*5050*/  FSEL R5, R3, 1.875, P3 ;  /* 0x3ff0000003057808 */ /* 0x000fcc0001800000 */
[----:B------:R-:W-:-:S08]  /*5060*/  DMUL R36, R36, R4 ;  /* 0x0000000424247228 */ /* 0x000fd00000000000 */
[----:B------:R-:W-:-:S06]  /*5070*/  DSETP.GEU.AND P2, PT, R36, UR18, PT ;  /* 0x0000001224007e2a */ /* 0x000fcc000bf4e000 */
[----:B------:R-:W-:Y:S02]  /*5080*/  FSEL R4, R36, -1.5881868392106855534e-23, P2 ;  /* 0x9999999a24047808 */ /* 0x000fe40001000000 */
[----:B------:R-:W-:-:S06]  /*5090*/  FSEL R5, R37, 1.5749999284744262695, P2 ;  /* 0x3fc9999925057808 */ /* 0x000fcc0001000000 */
[----:B------:R-:W-:-:S06]  /*50a0*/  DSETP.GT.AND P2, PT, R4, 10, PT ;  /* 0x402400000400742a */ /* 0x000fcc0003f44000 */
[----:B------:R-:W-:Y:S02]  /*50b0*/  FSEL R4, R4, RZ, !P2 ;  /* 0x000000ff04047208 */ /* 0x000fe40005000000 */
[----:B------:R-:W-:-:S07]  /*50c0*/  FSEL R5, R5, 2.5625, !P2 ;  /* 0x4024000005057808 */ /* 0x000fce0005000000 */
.L_x_112:
[----:B------:R-:W-:Y:S05]  /*50d0*/  BSYNC.RECONVERGENT B0 ;  /* 0x0000000000007941 */ /* 0x000fea0003800200 */
.L_x_111:
[----:B------:R-:W-:Y:S01]  /*50e0*/  DSETP.GT.AND P2, PT, R4, 1, PT ;  /* 0x3ff000000400742a */ /* 0x000fe20003f44000 */
[----:B------:R-:W-:Y:S01]  /*50f0*/  BSSY.RELIABLE B0, `(.L_x_115) ;  /* 0x0000025000007945 */ /* 0x000fe20003800100 */
[----:B------:R-:W-:-:S04]  /*5100*/  DADD R26, R12, R26 ;  /* 0x000000000c1a7229 */ /* 0x000fc8000000001a */
[C---:B------:R-:W-:Y:S02]  /*5110*/  FSEL R3, R4.reuse, RZ, !P2 ;  /* 0x000000ff04037208 */ /* 0x040fe40005000000 */
[C---:B------:R-:W-:Y:S02]  /*5120*/  FSEL R7, R5.reuse, 1.875, !P2 ;  /* 0x3ff0000005077808 */ /* 0x040fe40005000000 */
[----:B------:R-:W-:Y:S02]  /*5130*/  FSEL R4, R4, R3, P0 ;  /* 0x0000000304047208 */ /* 0x000fe40000000000 */
[----:B------:R-:W-:Y:S01]  /*5140*/  FSEL R5, R5, R7, P0 ;  /* 0x0000000705057208 */ /* 0x000fe20000000000 */
[----:B------:R-:W-:-:S05]  /*5150*/  DSETP.GT.AND P0, PT, R26, R60, PT ;  /* 0x0000003c1a00722a */ /* 0x000fca0003f04000 */
[----:B------:R-:W-:-:S09]  /*5160*/  DMUL R12, R12, R4 ;  /* 0x000000040c0c7228 */ /* 0x000fd20000000000 */
[----:B------:R-:W-:Y:S05]  /*5170*/  @!P0 BRA `(.L_x_116) ;  /* 0x0000000000708947 */ /* 0x000fea0003800000 */
[----:B------:R-:W-:Y:S01]  /*5180*/  DSETP.NEU.AND P0, PT, R60, R60, PT ;  /* 0x0000003c3c00722a */ /* 0x000fe20003f0d000 */
[----:B------:R-:W-:-:S13]  /*5190*/  BSSY.RECONVERGENT B2, `(.L_x_117) ;  /* 0x0000016000027945 */ /* 0x000fda0003800200 */
[----:B------:R-:W-:Y:S05]  /*51a0*/  @P0 BRA `(.L_x_118) ;  /* 0x0000000000500947 */ /* 0x000fea0003800000 */
[----:B------:R-:W0:Y:S01]  /*51b0*/  LDC R3, c[0x0][0x3c0] ;  /* 0x0000f000ff037b82 */ /* 0x000e220000000800 */
[----:B------:R-:W-:Y:S01]  /*51c0*/  DADD R8, R24, R34 ;  /* 0x0000000018087229 */ /* 0x000fe20000000022 */
[----:B0-----:R-:W-:Y:S01]  /*51d0*/  VIADDMNMX R10, R0, 0x1, R3, !PT ;  /* 0x00000001000a7846 */ /* 0x001fe20007800103 */
[----:B------:R-:W-:-:S04]  /*51e0*/  IMAD.MOV.U32 R3, RZ, RZ, R0 ;  /* 0x000000ffff037224 */ /* 0x000fc800078e0000 */
[----:B------:R-:W-:-:S07]  /*51f0*/  VIADD R34, R10, 0xffffffff ;  /* 0xffffffff0a227836 */ /* 0x000fce0000000000 */
.L_x_119:
[----:B------:R-:W0:Y:S02]  /*5200*/  LDC.64 R4, c[0x0][0x3d8] ;  /* 0x0000f600ff047b82 */ /* 0x000e240000000a00 */
[----:B0-----:R-:W-:-:S06]  /*5210*/  IMAD.WIDE R4, R3, 0x8, R4 ;  /* 0x0000000803047825 */ /* 0x001fcc00078e0204 */
[----:B------:R-:W2:Y:S01]  /*5220*/  LDG.E.64 R4, desc[UR12][R4.64] ;  /* 0x0000000c04047981 */ /* 0x000ea2000c1e1b00 */
[----:B------:R-:W-:Y:S01]  /*5230*/  ISETP.NE.AND P0, PT, R3, R34, PT ;  /* 0x000000220300720c */ /* 0x000fe20003f05270 */
[----:B------:R-:W-:Y:S01]  /*5240*/  IMAD.MOV.U32 R0, RZ, RZ, R10 ;  /* 0x000000ffff007224 */ /* 0x000fe200078e000a */
[----:B--2---:R-:W-:-:S08]  /*5250*/  DFMA R6, R8, -0.5, R4 ;  /* 0xbfe000000806782b */ /* 0x004fd00000000004 */
[----:B------:R-:W-:-:S03]  /*5260*/  DFMA R14, R6, R6, R14 ;  /* 0x00000006060e722b */ /* 0x000fc6000000000e */
[----:B------:R-:W-:Y:S08]  /*5270*/  @!P0 BRA `(.L_x_118) ;  /* 0x00000000001c8947 */ /* 0x000ff00003800000 */
[----:B------:R-:W0:Y:S02]  /*5280*/  LDC.64 R60, c[0x0][0x3d0] ;  /* 0x0000f400ff3c7b82 */ /* 0x000e240000000a00 */
[----:B0-----:R-:W-:-:S06]  /*5290*/  IMAD.WIDE R60, R3, 0x8, R60 ;  /* 0x00000008033c7825 */ /* 0x001fcc00078e023c */
[----:B------:R-:W2:Y:S01]  /*52a0*/  LDG.E.64 R60, desc[UR12][R60.64+0x8] ;  /* 0x0000080c3c3c7981 */ /* 0x000ea2000c1e1b00 */
[----:B------:R-:W-:-:S04]  /*52b0*/  VIADD R0, R3, 0x1 ;  /* 0x0000000103007836 */ /* 0x000fc80000000000 */
[----:B------:R-:W-:Y:S01]  /*52c0*/  IMAD.MOV.U32 R3, RZ, RZ, R0 ;  /* 0x000000ffff037224 */ /* 0x000fe200078e0000 */
[----:B--2---:R-:W-:-:S14]  /*52d0*/  DSETP.NEU.AND P0, PT, R60, R42, PT ;  /* 0x0000002a3c00722a */ /* 0x004fdc0003f0d000 */
[----:B------:R-:W-:Y:S05]  /*52e0*/  @!P0 BRA `(.L_x_119) ;  /* 0xfffffffc00c48947 */ /* 0x000fea000383ffff */
.L_x_118:
[----:B------:R-:W-:Y:S05]  /*52f0*/  BSYNC.RECONVERGENT B2 ;  /* 0x0000000000027941 */ /* 0x000fea0003800200 */
.L_x_117:
[----:B------:R-:W0:Y:S02]  /*5300*/  LDCU UR18, c[0x0][0x3c0] ;  /* 0x00007800ff1277ac */ /* 0x000e240008000800 */
[----:B0-----:R-:W-:-:S13]  /*5310*/  ISETP.GE.AND P0, PT, R0, UR18, PT ;  /* 0x0000001200007c0c */ /* 0x001fda000bf06270 */
[----:B------:R-:W-:Y:S05]  /*5320*/  @P0 BREAK.RELIABLE B0 ;  /* 0x0000000000000942 */ /* 0x000fea0003800100 */
[----:B------:R-:W-:Y:S05]  /*5330*/  @P0 BRA `(.L_x_120) ;  /* 0x0000000000300947 */ /* 0x000fea0003800000 */
.L_x_116:
[----:B------:R-:W-:Y:S05]  /*5340*/  BSYNC.RELIABLE B0 ;  /* 0x0000000000007941 */ /* 0x000fea0003800100 */
.L_x_115:
[----:B------:R-:W0:Y:S01]  /*5350*/  LDCU.64 UR18, c[0x0][0x3b0] ;  /* 0x00007600ff1277ac */ /* 0x000e220008000a00 */
[----:B------:R-:W-:Y:S01]  /*5360*/  DSETP.GT.AND P0, PT, R12, 1, PT ;  /* 0x3ff000000c00742a */ /* 0x000fe20003f04000 */
[----:B------:R-:W-:Y:S01]  /*5370*/  UMOV UR20, 0xeb1c432d ;  /* 0xeb1c432d00147882 */ /* 0x000fe20000000000 */
[----:B------:R-:W-:-:S04]  /*5380*/  UMOV UR21, 0x3f1a36e2 ;  /* 0x3f1a36e200157882 */ /* 0x000fc80000000000 */
[----:B------:R-:W-:Y:S01]  /*5390*/  FSEL R12, R12, RZ, !P0 ;  /* 0x000000ff0c0c7208 */ /* 0x000fe20004000000 */
[----:B------:R-:W-:Y:S01]  /*53a0*/  DSETP.GEU.AND P2, PT, R48, UR20, PT ;  /* 0x0000001430007e2a */ /* 0x000fe2000bf4e000 */
[----:B------:R-:W-:-:S05]  /*53b0*/  FSEL R13, R13, 1.875, !P0 ;  /* 0x3ff000000d0d7808 */ /* 0x000fca0004000000 */
[----:B------:R-:W-:Y:S02]  /*53c0*/  FSEL R10, R48, -1.88909656517717734413e+26, P2 ;  /* 0xeb1c432d300a7808 */ /* 0x000fe40001000000 */
[----:B------:R-:W-:Y:S01]  /*53d0*/  FSEL R11, R49, 0.60239994525909423828, P2 ;  /* 0x3f1a36e2310b7808 */ /* 0x000fe20001000000 */
[----:B0-----:R-:W-:-:S14]  /*53e0*/  DSETP.GTU.AND P0, PT, R26, UR18, PT ;  /* 0x000000121a007e2a */ /* 0x001fdc000bf0c000 */
[----:B------:R-:W-:Y:S05]  /*53f0*/  @!P0 BRA `(.L_x_121) ;  /* 0xffffffb800788947 */ /* 0x000fea000383ffff */
.L_x_120:
[----:B------:R-:W-:Y:S05]  /*5400*/  BSYNC.RECONVERGENT B1 ;  /* 0x0000000000017941 */ /* 0x000fea0003800200 */
.L_x_38:
[----:B------:R-:W-:Y:S05]  /*5410*/  WARPSYNC.ALL ;  /* 0x0000000000007948 */ /* 0x000fea0003800000 */
[----:B------:R-:W0:Y:S01]  /*5420*/  LDCU UR4, c[0x0][0x3c0] ;  /* 0x00007800ff0477ac */ /* 0x000e220008000800 */
[----:B------:R-:W-:Y:S01]  /*5430*/  IMAD.MOV.U32 R6, RZ, RZ, 0x1 ;  /* 0x00000001ff067424 */ /* 0x000fe200078e00ff */
[----:B------:R-:W-:Y:S01]  /*5440*/  FSETP.GEU.AND P1, PT, |R15|, 6.5827683646048100446e-37, PT ;  /* 0x036000000f00780b */ /* 0x000fe20003f2e200 */
[----:B------:R-:W-:Y:S01]  /*5450*/  BSSY.RECONVERGENT B1, `(.L_x_122) ;  /* 0x0000014000017945 */ /* 0x000fe20003800200 */
[----:B0-----:R-:W0:Y:S08]  /*5460*/  I2F.F64 R4, UR4 ;  /* 0x0000000400047d12 */ /* 0x001e300008201c00 */
[----:B0-----:R-:W0:Y:S02]  /*5470*/  MUFU.RCP64H R7, R5 ;  /* 0x0000000500077308 */ /* 0x001e240000001800 */
        /* <DEDUP_REMOVED lines=17> */
.L_x_123:
[----:B------:R-:W-:Y:S05]  /*5590*/  BSYNC.RECONVERGENT B1 ;  /* 0x0000000000017941 */ /* 0x000fea0003800200 */
.L_x_122:
[----:B------:R-:W0:Y:S01]  /*55a0*/  MUFU.RSQ64H R5, R7 ;  /* 0x0000000700057308 */ /* 0x000e220000001c00 */
[----:B------:R-:W-:Y:S01]  /*55b0*/  VIADD R4, R7, 0xfcb00000 ;  /* 0xfcb0000007047836 */ /* 0x000fe20000000000 */
[----:B------:R-:W-:Y:S01]  /*55c0*/  BSSY.RECONVERGENT B1, `(.L_x_124) ;  /* 0x0000018000017945 */ /* 0x000fe20003800200 */
[----:B------:R-:W-:Y:S02]  /*55d0*/  IMAD.MOV.U32 R10, RZ, RZ, 0x0 ;  /* 0x00000000ff0a7424 */ /* 0x000fe400078e00ff */
[----:B------:R-:W-:Y:S01]  /*55e0*/  IMAD.MOV.U32 R11, RZ, RZ, 0x3fd80000 ;  /* 0x3fd80000ff0b7424 */ /* 0x000fe200078e00ff */
[----:B------:R-:W-:Y:S01]  /*55f0*/  ISETP.GE.U32.AND P0, PT, R4, 0x7ca00000, PT ;  /* 0x7ca000000400780c */ /* 0x000fe20003f06070 */
[----:B0-----:R-:W-:-:S08]  /*5600*/  DMUL R8, R4, R4 ;  /* 0x0000000404087228 */ /* 0x001fd00000000000 */
[----:B------:R-:W-:-:S08]  /*5610*/  DFMA R8, -R8, R6, 1 ;  /* 0x3ff000000808742b */ /* 0x000fd00000000106 */
        /* <DEDUP_REMOVED lines=14> */
[----:B------:R-:W-:Y:S02]  /*5700*/  IMAD.MOV.U32 R50, RZ, RZ, R14 ;  /* 0x000000ffff327224 */ /* 0x000fe400078e000e */
[----:B------:R-:W-:-:S02]  /*5710*/  IMAD.MOV.U32 R51, RZ, RZ, R15 ;  /* 0x000000ffff337224 */ /* 0x000fc400078e000f */
[----:B------:R-:W-:-:S07]  /*5720*/  IMAD.MOV.U32 R49, RZ, RZ, R11 ;  /* 0x000000ffff317224 */ /* 0x000fce00078e000b */
[----:B------:R-:W-:Y:S05]  /*5730*/  CALL.REL.NOINC `($__internal_1_$__cuda_sm20_dsqrt_rn_f64_mediumpath_v1) ;  /* 0x0000000400a87944 */ /* 0x000fea0003c00000 */
.L_x_125:
[----:B------:R-:W-:Y:S05]  /*5740*/  BSYNC.RECONVERGENT B1 ;  /* 0x0000000000017941 */ /* 0x000fea0003800200 */
.L_x_124:
[----:B------:R-:W0:Y:S02]  /*5750*/  LDC.64 R4, c[0x0][0x3e0] ;  /* 0x0000f800ff047b82 */ /* 0x000e240000000a00 */
[----:B0-----:R-:W-:-:S05]  /*5760*/  IMAD.WIDE R2, R2, 0x8, R4 ;  /* 0x0000000802027825 */ /* 0x001fca00078e0204 */
[----:B------:R-:W-:Y:S01]  /*5770*/  STG.E.64 desc[UR12][R2.64], R8 ;  /* 0x0000000802007986 */ /* 0x000fe2000c101b0c */
[----:B------:R-:W-:Y:S05]  /*5780*/  EXIT ;  /* 0x000000000000794d */ /* 0x000fea0003800000 */
        .weak           $__internal_0_$__cuda_sm20_div_rn_f64_full
        .type           $__internal_0_$__cuda_sm20_div_rn_f64_full,@function
        .size           $__internal_0_$__cuda_sm20_div_rn_f64_full,($__internal_1_$__cuda_sm20_dsqrt_rn_f64_mediumpath_v1 - $__internal_0_$__cuda_sm20_div_rn_f64_full)
$__internal_0_$__cuda_sm20_div_rn_f64_full:
[C---:B------:R-:W-:Y:S01]  /*5790*/  FSETP.GEU.AND P2, PT, |R5|.reuse, 1.469367938527859385e-39, PT ;  /* 0x001000000500780b */ /* 0x040fe20003f4e200 */
[--C-:B------:R-:W-:Y:S01]  /*57a0*/  IMAD.MOV.U32 R62, RZ, RZ, R8.reuse ;  /* 0x000000ffff3e7224 */ /* 0x100fe200078e0008 */
[----:B------:R-:W-:Y:S01]  /*57b0*/  LOP3.LUT R7, R5, 0x800fffff, RZ, 0xc0, !PT ;  /* 0x800fffff05077812 */ /* 0x000fe200078ec0ff */
[----:B------:R-:W-:Y:S01]  /*57c0*/  IMAD.MOV.U32 R63, RZ, RZ, R5 ;  /* 0x000000ffff3f7224 */ /* 0x000fe200078e0005 */
[----:B------:R-:W-:Y:S01]  /*57d0*/  BSSY.RECONVERGENT B2, `(.L_x_126) ;  /* 0x000005c000027945 */ /* 0x000fe20003800200 */
[----:B------:R-:W-:Y:S01]  /*57e0*/  IMAD.MOV.U32 R64, RZ, RZ, R8 ;  /* 0x000000ffff407224 */ /* 0x000fe200078e0008 */
[----:B------:R-:W-:Y:S01]  /*57f0*/  LOP3.LUT R65, R7, 0x3ff00000, RZ, 0xfc, !PT ;  /* 0x3ff0000007417812 */ /* 0x000fe200078efcff */
[----:B------:R-:W-:Y:S02]  /*5800*/  IMAD.MOV.U32 R69, RZ, RZ, R3 ;  /* 0x000000ffff457224 */ /* 0x000fe400078e0003 */
[----:B------:R-:W-:Y:S02]  /*5810*/  IMAD.MOV.U32 R66, RZ, RZ, 0x1 ;  /* 0x00000001ff427424 */ /* 0x000fe400078e00ff */
[----:B------:R-:W-:Y:S01]  /*5820*/  IMAD.MOV.U32 R68, RZ, RZ, R6 ;  /* 0x000000ffff447224 */ /* 0x000fe200078e0006 */
[C---:B------:R-:W-:Y:S01]  /*5830*/  FSETP.GEU.AND P4, PT, |R69|.reuse, 1.469367938527859385e-39, PT ;  /* 0x001000004500780b */ /* 0x040fe20003f8e200 */
[----:B------:R-:W-:Y:S01]  /*5840*/  @!P2 DMUL R64, R62, 8.98846567431157953865e+307 ;  /* 0x7fe000003e40a828 */ /* 0x000fe20000000000 */
[----:B------:R-:W-:Y:S01]  /*5850*/  LOP3.LUT R3, R69, 0x7ff00000, RZ, 0xc0, !PT ;  /* 0x7ff0000045037812 */ /* 0x000fe200078ec0ff */
[----:B------:R-:W-:-:S04]  /*5860*/  IMAD.MOV.U32 R70, RZ, RZ, R68 ;  /* 0x000000ffff467224 */ /* 0x000fc800078e0044 */
[----:B------:R-:W0:Y:S06]  /*5870*/  MUFU.RCP64H R67, R65 ;  /* 0x0000004100437308 */ /* 0x000e2c0000001800 */
[----:B------:R-:W-:-:S04]  /*5880*/  @!P4 LOP3.LUT R6, R63, 0x7ff00000, RZ, 0xc0, !PT ;  /* 0x7ff000003f06c812 */ /* 0x000fc800078ec0ff */
[----:B------:R-:W-:Y:S02]  /*5890*/  @!P4 ISETP.GE.U32.AND P5, PT, R3, R6, PT ;  /* 0x000000060300c20c */ /* 0x000fe40003fa6070 */
[----:B------:R-:W-:Y:S01]  /*58a0*/  LOP3.LUT R6, R5, 0x7ff00000, RZ, 0xc0, !PT ;  /* 0x7ff0000005067812 */ /* 0x000fe200078ec0ff */
[----:B------:R-:W-:-:S03]  /*58b0*/  IMAD.MOV.U32 R5, RZ, RZ, 0x1ca00000 ;  /* 0x1ca00000ff057424 */ /* 0x000fc600078e00ff */
[----:B------:R-:W-:Y:S01]  /*58c0*/  ISETP.GE.U32.AND P6, PT, R3, R6, PT ;  /* 0x000000060300720c */ /* 0x000fe20003fc6070 */
[----:B0-----:R-:W-:Y:S01]  /*58d0*/  DFMA R8, R66, -R64, 1 ;  /* 0x3ff000004208742b */ /* 0x001fe20000000840 */
[----:B------:R-:W-:Y:S02]  /*58e0*/  @!P4 SEL R7, R5, 0x63400000, !P5 ;  /* 0x634000000507c807 */ /* 0x000fe40006800000 */
[----:B------:R-:W-:Y:S02]  /*58f0*/  @!P2 LOP3.LUT R6, R65, 0x7ff00000, RZ, 0xc0, !PT ;  /* 0x7ff000004106a812 */ /* 0x000fe400078ec0ff */
[----:B------:R-:W-:-:S03]  /*5900*/  @!P4 LOP3.LUT R7, R7, 0x80000000, R69, 0xf8, !PT ;  /* 0x800000000707c812 */ /* 0x000fc600078ef845 */
[----:B------:R-:W-:-:S08]  /*5910*/  DFMA R8, R8, R8, R8 ;  /* 0x000000080808722b */ /* 0x000fd00000000008 */
[----:B------:R-:W-:Y:S01]  /*5920*/  DFMA R66, R66, R8, R66 ;  /* 0x000000084242722b */ /* 0x000fe20000000042 */
[----:B------:R-:W-:Y:S02]  /*5930*/  SEL R8, R5, 0x63400000, !P6 ;  /* 0x6340000005087807 */ /* 0x000fe40007000000 */
[----:B------:R-:W-:Y:S01]  /*5940*/  @!P4 LOP3.LUT R9, R7, 0x100000, RZ, 0xfc, !PT ;  /* 0x001000000709c812 */ /* 0x000fe200078efcff */
[----:B------:R-:W-:Y:S01]  /*5950*/  IMAD.MOV.U32 R7, RZ, RZ, R3 ;  /* 0x000000ffff077224 */ /* 0x000fe200078e0003 */
[----:B------:R-:W-:Y:S01]  /*5960*/  LOP3.LUT R71, R8, 0x800fffff, R69, 0xf8, !PT ;  /* 0x800fffff08477812 */ /* 0x000fe200078ef845 */
[----:B------:R-:W-:Y:S02]  /*5970*/  @!P4 IMAD.MOV.U32 R8, RZ, RZ, RZ ;  /* 0x000000ffff08c224 */ /* 0x000fe400078e00ff */
[----:B------:R-:W-:-:S04]  /*5980*/  DFMA R72, R66, -R64, 1 ;  /* 0x3ff000004248742b */ /* 0x000fc80000000840 */
[----:B------:R-:W-:-:S04]  /*5990*/  @!P4 DFMA R70, R70, 2, -R8 ;  /* 0x400000004646c82b */ /* 0x000fc80000000808 */
[----:B------:R-:W-:-:S06]  /*59a0*/  DFMA R72, R66, R72, R66 ;  /* 0x000000484248722b */ /* 0x000fcc0000000042 */
[----:B------:R-:W-:Y:S02]  /*59b0*/  @!P4 LOP3.LUT R7, R71, 0x7ff00000, RZ, 0xc0, !PT ;  /* 0x7ff000004707c812 */ /* 0x000fe400078ec0ff */
[----:B------:R-:W-:-:S08]  /*59c0*/  DMUL R8, R72, R70 ;  /* 0x0000004648087228 */ /* 0x000fd00000000000 */
[----:B------:R-:W-:-:S08]  /*59d0*/  DFMA R66, R8, -R64, R70 ;  /* 0x800000400842722b */ /* 0x000fd00000000046 */
[----:B------:R-:W-:Y:S01]  /*59e0*/  DFMA R66, R72, R66, R8 ;  /* 0x000000424842722b */ /* 0x000fe20000000008 */
[----:B------:R-:W-:-:S05]  /*59f0*/  VIADD R8, R7, 0xffffffff ;  /* 0xffffffff07087836 */ /* 0x000fca0000000000 */
[----:B------:R-:W-:Y:S01]  /*5a00*/  ISETP.GT.U32.AND P2, PT, R8, 0x7feffffe, PT ;  /* 0x7feffffe0800780c */ /* 0x000fe20003f44070 */
[----:B------:R-:W-:-:S05]  /*5a10*/  VIADD R8, R6, 0xffffffff ;  /* 0xffffffff06087836 */ /* 0x000fca0000000000 */
[----:B------:R-:W-:-:S13]  /*5a20*/  ISETP.GT.U32.OR P2, PT, R8, 0x7feffffe, P2 ;  /* 0x7feffffe0800780c */ /* 0x000fda0001744470 */
[----:B------:R-:W-:Y:S05]  /*5a30*/  @P2 BRA `(.L_x_127) ;  /* 0x0000000000742947 */ /* 0x000fea0003800000 */
[----:B------:R-:W-:Y:S01]  /*5a40*/  LOP3.LUT R6, R63, 0x7ff00000, RZ, 0xc0, !PT ;  /* 0x7ff000003f067812 */ /* 0x000fe200078ec0ff */
[----:B------:R-:W-:-:S03]  /*5a50*/  IMAD.MOV.U32 R68, RZ, RZ, RZ ;  /* 0x000000ffff447224 */ /* 0x000fc600078e00ff */
[CC--:B------:R-:W-:Y:S02]  /*5a60*/  VIADDMNMX R7, R3.reuse, -R6.reuse, 0xb9600000, !PT ;  /* 0xb960000003077446 */ /* 0x0c0fe40007800906 */
[----:B------:R-:W-:Y:S02]  /*5a70*/  ISETP.GE.U32.AND P2, PT, R3, R6, PT ;  /* 0x000000060300720c */ /* 0x000fe40003f46070 */
[----:B------:R-:W-:Y:S02]  /*5a80*/  VIMNMX R7, PT, PT, R7, 0x46a00000, PT ;  /* 0x46a0000007077848 */ /* 0x000fe40003fe0100 */
[----:B------:R-:W-:-:S05]  /*5a90*/  SEL R6, R5, 0x63400000, !P2 ;  /* 0x6340000005067807 */ /* 0x000fca0005000000 */
[----:B------:R-:W-:-:S04]  /*5aa0*/  IMAD.IADD R7, R7, 0x1, -R6 ;  /* 0x0000000107077824 */ /* 0x000fc800078e0a06 */
[----:B------:R-:W-:-:S06]  /*5ab0*/  VIADD R69, R7, 0x7fe00000 ;  /* 0x7fe0000007457836 */ /* 0x000fcc0000000000 */
[----:B------:R-:W-:-:S10]  /*5ac0*/  DMUL R8, R66, R68 ;  /* 0x0000004442087228 */ /* 0x000fd40000000000 */
[----:B------:R-:W-:-:S13]  /*5ad0*/  FSETP.GTU.AND P2, PT, |R9|, 1.469367938527859385e-39, PT ;  /* 0x001000000900780b */ /* 0x000fda0003f4c200 */
[----:B------:R-:W-:Y:S05]  /*5ae0*/  @P2 BRA `(.L_x_128) ;  /* 0x0000000000a82947 */ /* 0x000fea0003800000 */
[----:B------:R-:W-:Y:S01]  /*5af0*/  DFMA R64, R66, -R64, R70 ;  /* 0x800000404240722b */ /* 0x000fe20000000046 */
[----:B------:R-:W-:-:S09]  /*5b00*/  IMAD.MOV.U32 R68, RZ, RZ, RZ ;  /* 0x000000ffff447224 */ /* 0x000fd200078e00ff */
[C---:B------:R-:W-:Y:S02]  /*5b10*/  FSETP.NEU.AND P2, PT, R65.reuse, RZ, PT ;  /* 0x000000ff4100720b */ /* 0x040fe40003f4d000 */
[----:B------:R-:W-:-:S04]  /*5b20*/  LOP3.LUT R3, R65, 0x80000000, R63, 0x48, !PT ;  /* 0x8000000041037812 */ /* 0x000fc800078e483f */
[----:B------:R-:W-:-:S07]  /*5b30*/  LOP3.LUT R69, R3, R69, RZ, 0xfc, !PT ;  /* 0x0000004503457212 */ /* 0x000fce00078efcff */
[----:B------:R-:W-:Y:S05]  /*5b40*/  @!P2 BRA `(.L_x_128) ;  /* 0x000000000090a947 */ /* 0x000fea0003800000 */
[----:B------:R-:W-:Y:S01]  /*5b50*/  IMAD.MOV R63, RZ, RZ, -R7 ;  /* 0x000000ffff3f7224 */ /* 0x000fe200078e0a07 */
[----:B------:R-:W-:Y:S01]  /*5b60*/  IADD3 R7, PT, PT, -R7, -0x43300000, RZ ;  /* 0xbcd0000007077810 */ /* 0x000fe20007ffe1ff */
[----:B------:R-:W-:-:S06]  /*5b70*/  IMAD.MOV.U32 R62, RZ, RZ, RZ ;  /* 0x000000ffff3e7224 */ /* 0x000fcc00078e00ff */
[----:B------:R-:W-:Y:S02]  /*5b80*/  DFMA R62, R8, -R62, R66 ;  /* 0x8000003e083e722b */ /* 0x000fe40000000042 */
[----:B------:R-:W-:-:S08]  /*5b90*/  DMUL.RP R66, R66, R68 ;  /* 0x0000004442427228 */ /* 0x000fd00000008000 */
[----:B------:R-:W-:Y:S02]  /*5ba0*/  FSETP.NEU.AND P2, PT, |R63|, R7, PT ;  /* 0x000000073f00720b */ /* 0x000fe40003f4d200 */
[----:B------:R-:W-:Y:S02]  /*5bb0*/  LOP3.LUT R3, R67, R3, RZ, 0x3c, !PT ;  /* 0x0000000343037212 */ /* 0x000fe400078e3cff */
[----:B------:R-:W-:Y:S02]  /*5bc0*/  FSEL R6, R66, R8, !P2 ;  /* 0x0000000842067208 */ /* 0x000fe40005000000 */
[----:B------:R-:W-:-:S03]  /*5bd0*/  FSEL R7, R3, R9, !P2 ;  /* 0x0000000903077208 */ /* 0x000fc60005000000 */
[----:B------:R-:W-:Y:S02]  /*5be0*/  IMAD.MOV.U32 R8, RZ, RZ, R6 ;  /* 0x000000ffff087224 */ /* 0x000fe400078e0006 */
[----:B------:R-:W-:Y:S01]  /*5bf0*/  IMAD.MOV.U32 R9, RZ, RZ, R7 ;  /* 0x000000ffff097224 */ /* 0x000fe200078e0007 */
[----:B------:R-:W-:Y:S06]  /*5c00*/  BRA `(.L_x_128) ;  /* 0x0000000000607947 */ /* 0x000fec0003800000 */
.L_x_127:
[----:B------:R-:W-:-:S14]  /*5c10*/  DSETP.NAN.AND P2, PT, R68, R68, PT ;  /* 0x000000444400722a */ /* 0x000fdc0003f48000 */
[----:B------:R-:W-:Y:S05]  /*5c20*/  @P2 BRA `(.L_x_129) ;  /* 0x00000000004c2947 */ /* 0x000fea0003800000 */
[----:B------:R-:W-:-:S14]  /*5c30*/  DSETP.NAN.AND P2, PT, R62, R62, PT ;  /* 0x0000003e3e00722a */ /* 0x000fdc0003f48000 */
[----:B------:R-:W-:Y:S05]  /*5c40*/  @P2 BRA `(.L_x_130) ;  /* 0x0000000000342947 */ /* 0x000fea0003800000 */
[----:B------:R-:W-:Y:S01]  /*5c50*/  ISETP.NE.AND P2, PT, R7, R6, PT ;  /* 0x000000060700720c */ /* 0x000fe20003f45270 */
[----:B------:R-:W-:Y:S02]  /*5c60*/  IMAD.MOV.U32 R8, RZ, RZ, 0x0 ;  /* 0x00000000ff087424 */ /* 0x000fe400078e00ff */
[----:B------:R-:W-:-:S10]  /*5c70*/  IMAD.MOV.U32 R9, RZ, RZ, -0x80000 ;  /* 0xfff80000ff097424 */ /* 0x000fd400078e00ff */
[----:B------:R-:W-:Y:S05]  /*5c80*/  @!P2 BRA `(.L_x_128) ;  /* 0x000000000040a947 */ /* 0x000fea0003800000 */
[----:B------:R-:W-:Y:S02]  /*5c90*/  ISETP.NE.AND P2, PT, R7, 0x7ff00000, PT ;  /* 0x7ff000000700780c */ /* 0x000fe40003f45270 */
[----:B------:R-:W-:Y:S02]  /*5ca0*/  LOP3.LUT R3, R69, 0x80000000, R63, 0x48, !PT ;  /* 0x8000000045037812 */ /* 0x000fe400078e483f */
[----:B------:R-:W-:-:S13]  /*5cb0*/  ISETP.EQ.OR P2, PT, R6, RZ, !P2 ;  /* 0x000000ff0600720c */ /* 0x000fda0005742670 */
[----:B------:R-:W-:Y:S01]  /*5cc0*/  @P2 LOP3.LUT R5, R3, 0x7ff00000, RZ, 0xfc, !PT ;  /* 0x7ff0000003052812 */ /* 0x000fe200078efcff */
[----:B------:R-:W-:Y:S02]  /*5cd0*/  @!P2 IMAD.MOV.U32 R8, RZ, RZ, RZ ;  /* 0x000000ffff08a224 */ /* 0x000fe400078e00ff */
[----:B------:R-:W-:Y:S02]  /*5ce0*/  @!P2 IMAD.MOV.U32 R9, RZ, RZ, R3 ;  /* 0x000000ffff09a224 */ /* 0x000fe400078e0003 */
[----:B------:R-:W-:Y:S02]  /*5cf0*/  @P2 IMAD.MOV.U32 R8, RZ, RZ, RZ ;  /* 0x000000ffff082224 */ /* 0x000fe400078e00ff */
[----:B------:R-:W-:Y:S01]  /*5d00*/  @P2 IMAD.MOV.U32 R9, RZ, RZ, R5 ;  /* 0x000000ffff092224 */ /* 0x000fe200078e0005 */
[----:B------:R-:W-:Y:S06]  /*5d10*/  BRA `(.L_x_128) ;  /* 0x00000000001c7947 */ /* 0x000fec0003800000 */
.L_x_130:
[----:B------:R-:W-:Y:S01]  /*5d20*/  LOP3.LUT R3, R63, 0x80000, RZ, 0xfc, !PT ;  /* 0x000800003f037812 */ /* 0x000fe200078efcff */
[----:B------:R-:W-:-:S04]  /*5d30*/  IMAD.MOV.U32 R8, RZ, RZ, R62 ;  /* 0x000000ffff087224 */ /* 0x000fc800078e003e */
[----:B------:R-:W-:Y:S01]  /*5d40*/  IMAD.MOV.U32 R9, RZ, RZ, R3 ;  /* 0x000000ffff097224 */ /* 0x000fe200078e0003 */
[----:B------:R-:W-:Y:S06]  /*5d50*/  BRA `(.L_x_128) ;  /* 0x00000000000c7947 */ /* 0x000fec0003800000 */
.L_x_129:
[----:B------:R-:W-:Y:S01]  /*5d60*/  LOP3.LUT R3, R69, 0x80000, RZ, 0xfc, !PT ;  /* 0x0008000045037812 */ /* 0x000fe200078efcff */
[----:B------:R-:W-:-:S04]  /*5d70*/  IMAD.MOV.U32 R8, RZ, RZ, R68 ;  /* 0x000000ffff087224 */ /* 0x000fc800078e0044 */
[----:B------:R-:W-:-:S07]  /*5d80*/  IMAD.MOV.U32 R9, RZ, RZ, R3 ;  /* 0x000000ffff097224 */ /* 0x000fce00078e0003 */
.L_x_128:
[----:B------:R-:W-:Y:S05]  /*5d90*/  BSYNC.RECONVERGENT B2 ;  /* 0x0000000000027941 */ /* 0x000fea0003800200 */
.L_x_126:
[----:B------:R-:W-:Y:S02]  /*5da0*/  IMAD.MOV.U32 R5, RZ, RZ, 0x0 ;  /* 0x00000000ff057424 */ /* 0x000fe400078e00ff */
[----:B------:R-:W-:Y:S02]  /*5db0*/  IMAD.MOV.U32 R6, RZ, RZ, R8 ;  /* 0x000000ffff067224 */ /* 0x000fe400078e0008 */
[----:B------:R-:W-:Y:S01]  /*5dc0*/  IMAD.MOV.U32 R3, RZ, RZ, R9 ;  /* 0x000000ffff037224 */ /* 0x000fe200078e0009 */
[----:B------:R-:W-:Y:S06]  /*5dd0*/  RET.REL.NODEC R4 `(_Z12costFunction5paramPdS0_S0_S0_) ;  /* 0xffffffa004887950 */ /* 0x000fec0003c3ffff */
        .weak           $__internal_1_$__cuda_sm20_dsqrt_rn_f64_mediumpath_v1
        .type           $__internal_1_$__cuda_sm20_dsqrt_rn_f64_mediumpath_v1,@function
        .size           $__internal_1_$__cuda_sm20_dsqrt_rn_f64_mediumpath_v1,($_Z12costFunction5paramPdS0_S0_S0_$__internal_accurate_pow - $__internal_1_$__cuda_sm20_dsqrt_rn_f64_mediumpath_v1)
$__internal_1_$__cuda_sm20_dsqrt_rn_f64_mediumpath_v1:
[----:B------:R-:W-:Y:S01]  /*5de0*/  ISETP.GE.U32.AND P2, PT, R3, -0x3400000, PT ;  /* 0xfcc000000300780c */ /* 0x000fe20003f46070 */
[----:B------:R-:W-:Y:S01]  /*5df0*/  BSSY.RECONVERGENT B3, `(.L_x_131) ;  /* 0x0000027000037945 */ /* 0x000fe20003800200 */
[----:B------:R-:W-:Y:S02]  /*5e00*/  IMAD.MOV.U32 R8, RZ, RZ, R6 ;  /* 0x000000ffff087224 */ /* 0x000fe400078e0006 */
[----:B------:R-:W-:Y:S02]  /*5e10*/  IMAD.MOV.U32 R9, RZ, RZ, R7 ;  /* 0x000000ffff097224 */ /* 0x000fe400078e0007 */
[----:B------:R-:W-:Y:S02]  /*5e20*/  IMAD.MOV.U32 R6, RZ, RZ, R52 ;  /* 0x000000ffff067224 */ /* 0x000fe400078e0034 */
[----:B------:R-:W-:-:S05]  /*5e30*/  IMAD.MOV.U32 R7, RZ, RZ, R53 ;  /* 0x000000ffff077224 */ /* 0x000fca00078e0035 */
[----:B------:R-:W-:Y:S05]  /*5e40*/  @!P2 BRA `(.L_x_132) ;  /* 0x000000000020a947 */ /* 0x000fea0003800000 */
[----:B------:R-:W-:-:S10]  /*5e50*/  DFMA.RM R6, R6, R48, R50 ;  /* 0x000000300606722b */ /* 0x000fd40000004032 */
[----:B------:R-:W-:-:S05]  /*5e60*/  IADD3 R48, P2, PT, R6, 0x1, RZ ;  /* 0x0000000106307810 */ /* 0x000fca0007f5e0ff */
[----:B------:R-:W-:-:S06]  /*5e70*/  IMAD.X R49, RZ, RZ, R7, P2 ;  /* 0x000000ffff317224 */ /* 0x000fcc00010e0607 */
[----:B------:R-:W-:-:S08]  /*5e80*/  DFMA.RP R8, -R6, R48, R8 ;  /* 0x000000300608722b */ /* 0x000fd00000008108 */
[----:B------:R-:W-:-:S06]  /*5e90*/  DSETP.GT.AND P2, PT, R8, RZ, PT ;  /* 0x000000ff0800722a */ /* 0x000fcc0003f44000 */
[----:B------:R-:W-:Y:S02]  /*5ea0*/  FSEL R6, R48, R6, P2 ;  /* 0x0000000630067208 */ /* 0x000fe40001000000 */
[----:B------:R-:W-:Y:S01]  /*5eb0*/  FSEL R7, R49, R7, P2 ;  /* 0x0000000731077208 */ /* 0x000fe20001000000 */
[----:B------:R-:W-:Y:S06]  /*5ec0*/  BRA `(.L_x_133) ;  /* 0x0000000000647947 */ /* 0x000fec0003800000 */
.L_x_132:
[----:B------:R-:W-:-:S14]  /*5ed0*/  DSETP.NE.AND P2, PT, R8, RZ, PT ;  /* 0x000000ff0800722a */ /* 0x000fdc0003f45000 */
[----:B------:R-:W-:Y:S05]  /*5ee0*/  @!P2 BRA `(.L_x_134) ;  /* 0x000000000058a947 */ /* 0x000fea0003800000 */
[----:B------:R-:W-:-:S13]  /*5ef0*/  ISETP.GE.AND P2, PT, R9, RZ, PT ;  /* 0x000000ff0900720c */ /* 0x000fda0003f46270 */
[----:B------:R-:W-:Y:S02]  /*5f00*/  @!P2 IMAD.MOV.U32 R6, RZ, RZ, 0x0 ;  /* 0x00000000ff06a424 */ /* 0x000fe400078e00ff */
[----:B------:R-:W-:Y:S01]  /*5f10*/  @!P2 IMAD.MOV.U32 R7, RZ, RZ, -0x80000 ;  /* 0xfff80000ff07a424 */ /* 0x000fe200078e00ff */
[----:B------:R-:W-:Y:S06]  /*5f20*/  @!P2 BRA `(.L_x_133) ;  /* 0x00000000004ca947 */ /* 0x000fec0003800000 */
[----:B------:R-:W-:-:S13]  /*5f30*/  ISETP.GT.AND P2, PT, R9, 0x7fefffff, PT ;  /* 0x7fefffff0900780c */ /* 0x000fda0003f44270 */
[----:B------:R-:W-:Y:S05]  /*5f40*/  @P2 BRA `(.L_x_134) ;  /* 0x0000000000402947 */ /* 0x000fea0003800000 */
[----:B------:R-:W-:Y:S01]  /*5f50*/  DMUL R6, R8, 8.11296384146066816958e+31 ;  /* 0x4690000008067828 */ /* 0x000fe20000000000 */
[----:B------:R-:W-:Y:S02]  /*5f60*/  IMAD.MOV.U32 R50, RZ, RZ, 0x0 ;  /* 0x00000000ff327424 */ /* 0x000fe400078e00ff */
[----:B------:R-:W-:Y:S02]  /*5f70*/  IMAD.MOV.U32 R8, RZ, RZ, RZ ;  /* 0x000000ffff087224 */ /* 0x000fe400078e00ff */
[----:B------:R-:W-:Y:S01]  /*5f80*/  IMAD.MOV.U32 R51, RZ, RZ, 0x3fd80000 ;  /* 0x3fd80000ff337424 */ /* 0x000fe200078e00ff */
[----:B------:R-:W0:Y:S03]  /*5f90*/  MUFU.RSQ64H R9, R7 ;  /* 0x0000000700097308 */ /* 0x000e260000001c00 */
[----:B0-----:R-:W-:-:S08]  /*5fa0*/  DMUL R48, R8, R8 ;  /* 0x0000000808307228 */ /* 0x001fd00000000000 */
[----:B------:R-:W-:-:S08]  /*5fb0*/  DFMA R48, R6, -R48, 1 ;  /* 0x3ff000000630742b */ /* 0x000fd00000000830 */
[----:B------:R-:W-:Y:S02]  /*5fc0*/  DFMA R50, R48, R50, 0.5 ;  /* 0x3fe000003032742b */ /* 0x000fe40000000032 */
[----:B------:R-:W-:-:S08]  /*5fd0*/  DMUL R48, R8, R48 ;  /* 0x0000003008307228 */ /* 0x000fd00000000000 */
[----:B------:R-:W-:-:S08]  /*5fe0*/  DFMA R48, R50, R48, R8 ;  /* 0x000000303230722b */ /* 0x000fd00000000008 */
[----:B------:R-:W-:Y:S02]  /*5ff0*/  DMUL R8, R6, R48 ;  /* 0x0000003006087228 */ /* 0x000fe40000000000 */
[----:B------:R-:W-:-:S06]  /*6000*/  VIADD R49, R49, 0xfff00000 ;  /* 0xfff0000031317836 */ /* 0x000fcc0000000000 */
[----:B------:R-:W-:-:S08]  /*6010*/  DFMA R50, R8, -R8, R6 ;  /* 0x800000080832722b */ /* 0x000fd00000000006 */
[----:B------:R-:W-:-:S10]  /*6020*/  DFMA R6, R48, R50, R8 ;  /* 0x000000323006722b */ /* 0x000fd40000000008 */
[----:B------:R-:W-:Y:S01]  /*6030*/  VIADD R7, R7, 0xfcb00000 ;  /* 0xfcb0000007077836 */ /* 0x000fe20000000000 */
[----:B------:R-:W-:Y:S06]  /*6040*/  BRA `(.L_x_133) ;  /* 0x0000000000047947 */ /* 0x000fec0003800000 */
.L_x_134:
[----:B------:R-:W-:-:S11]  /*6050*/  DADD R6, R8, R8 ;  /* 0x0000000008067229 */ /* 0x000fd60000000008 */
.L_x_133:
[----:B------:R-:W-:Y:S05]  /*6060*/  BSYNC.RECONVERGENT B3 ;  /* 0x0000000000037941 */ /* 0x000fea0003800200 */
.L_x_131:
[----:B------:R-:W-:Y:S02]  /*6070*/  IMAD.MOV.U32 R5, RZ, RZ, 0x0 ;  /* 0x00000000ff057424 */ /* 0x000fe400078e00ff */
[----:B------:R-:W-:Y:S02]  /*6080*/  IMAD.MOV.U32 R8, RZ, RZ, R6 ;  /* 0x000000ffff087224 */ /* 0x000fe400078e0006 */
[----:B------:R-:W-:Y:S01]  /*6090*/  IMAD.MOV.U32 R9, RZ, RZ, R7 ;  /* 0x000000ffff097224 */ /* 0x000fe200078e0007 */
[----:B------:R-:W-:Y:S06]  /*60a0*/  RET.REL.NODEC R4 `(_Z12costFunction5paramPdS0_S0_S0_) ;  /* 0xffffff9c04d47950 */ /* 0x000fec0003c3ffff */
        .type           $_Z12costFunction5paramPdS0_S0_S0_$__internal_accurate_pow,@function
        .size           $_Z12costFunction5paramPdS0_S0_S0_$__internal_accurate_pow,(.L_x_139 - $_Z12costFunction5paramPdS0_S0_S0_$__internal_accurate_pow)
$_Z12costFunction5paramPdS0_S0_S0_$__internal_accurate_pow:
[----:B------:R-:W-:Y:S01]  /*60b0*/  ISETP.GT.U32.AND P5, PT, R3, 0xfffff, PT ;  /* 0x000fffff0300780c */ /* 0x000fe20003fa4070 */
[--C-:B------:R-:W-:Y:S01]  /*60c0*/  IMAD.MOV.U32 R9, RZ, RZ, R3.reuse ;  /* 0x000000ffff097224 */ /* 0x100fe200078e0003 */
[----:B------:R-:W-:Y:S01]  /*60d0*/  UMOV UR18, 0x7d2cafe2 ;  /* 0x7d2cafe200127882 */ /* 0x000fe20000000000 */
[--C-:B------:R-:W-:Y:S01]  /*60e0*/  IMAD.MOV.U32 R7, RZ, RZ, R3.reuse ;  /* 0x000000ffff077224 */ /* 0x100fe200078e0003 */
[----:B------:R-:W-:Y:S01]  /*60f0*/  UMOV UR19, 0x3eb0f5ff ;  /* 0x3eb0f5ff00137882 */ /* 0x000fe20000000000 */
[----:B------:R-:W-:Y:S01]  /*6100*/  SHF.R.U32.HI R3, RZ, 0x14, R3 ;  /* 0x00000014ff037819 */ /* 0x000fe20000011603 */
[----:B------:R-:W-:Y:S01]  /*6110*/  UMOV UR20, 0x3b39803f ;  /* 0x3b39803f00147882 */ /* 0x000fe20000000000 */
[----:B------:R-:W-:-:S06]  /*6120*/  UMOV UR21, 0x3c7abc9e ;  /* 0x3c7abc9e00157882 */ /* 0x000fcc0000000000 */
[----:B------:R-:W-:-:S10]  /*6130*/  @!P5 DMUL R62, R8, 1.80143985094819840000e+16 ;  /* 0x43500000083ed828 */ /* 0x000fd40000000000 */
[----:B------:R-:W-:Y:S01]  /*6140*/  @!P5 IMAD.MOV.U32 R7, RZ, RZ, R63 ;  /* 0x000000ffff07d224 */ /* 0x000fe200078e003f */
[----:B------:R-:W-:Y:S01]  /*6150*/  @!P5 LEA.HI R3, R63, 0xffffffca, RZ, 0xc ;  /* 0xffffffca3f03d811 */ /* 0x000fe200078f60ff */
[----:B------:R-:W-:-:S03]  /*6160*/  @!P5 IMAD.MOV.U32 R8, RZ, RZ, R62 ;  /* 0x000000ffff08d224 */ /* 0x000fc600078e003e */
[----:B------:R-:W-:Y:S01]  /*6170*/  LOP3.LUT R7, R7, 0x800fffff, RZ, 0xc0, !PT ;  /* 0x800fffff07077812 */ /* 0x000fe200078ec0ff */
[----:B------:R-:W-:Y:S02]  /*6180*/  IMAD.MOV.U32 R66, RZ, RZ, R8 ;  /* 0x000000ffff427224 */ /* 0x000fe400078e0008 */
[----:B------:R-:W-:Y:S01]  /*6190*/  IMAD.MOV.U32 R8, RZ, RZ, RZ ;  /* 0x000000ffff087224 */ /* 0x000fe200078e00ff */
[----:B------:R-:W-:-:S04]  /*61a0*/  LOP3.LUT R7, R7, 0x3ff00000, RZ, 0xfc, !PT ;  /* 0x3ff0000007077812 */ /* 0x000fc800078efcff */
[----:B------:R-:W-:Y:S01]  /*61b0*/  ISETP.GE.U32.AND P2, PT, R7, 0x3ff6a09f, PT ;  /* 0x3ff6a09f0700780c */ /* 0x000fe20003f46070 */
[----:B------:R-:W-:-:S12]  /*61c0*/  IMAD.MOV.U32 R67, RZ, RZ, R7 ;  /* 0x000000ffff437224 */ /* 0x000fd800078e0007 */
[----:B------:R-:W-:-:S04]  /*61d0*/  @P2 VIADD R7, R67, 0xfff00000 ;  /* 0xfff0000043072836 */ /* 0x000fc80000000000 */
[----:B------:R-:W-:Y:S02]  /*61e0*/  @P2 IMAD.MOV.U32 R67, RZ, RZ, R7 ;  /* 0x000000ffff432224 */ /* 0x000fe400078e0007 */
[C---:B------:R-:W-:Y:S02]  /*61f0*/  VIADD R7, R3.reuse, 0xfffffc01 ;  /* 0xfffffc0103077836 */ /* 0x040fe40000000000 */
[----:B------:R-:W-:Y:S02]  /*6200*/  @P2 VIADD R7, R3, 0xfffffc02 ;  /* 0xfffffc0203072836 */ /* 0x000fe40000000000 */
[C---:B------:R-:W-:Y:S02]  /*6210*/  DADD R70, R66.reuse, 1 ;  /* 0x3ff0000042467429 */ /* 0x040fe40000000000 */
[----:B------:R-:W-:-:S04]  /*6220*/  DADD R66, R66, -1 ;  /* 0xbff0000042427429 */ /* 0x000fc80000000000 */
[----:B------:R-:W0:Y:S02]  /*6230*/  MUFU.RCP64H R9, R71 ;  /* 0x0000004700097308 */ /* 0x000e240000001800 */
[----:B0-----:R-:W-:-:S08]  /*6240*/  DFMA R64, -R70, R8, 1 ;  /* 0x3ff000004640742b */ /* 0x001fd00000000108 */
[----:B------:R-:W-:-:S08]  /*6250*/  DFMA R64, R64, R64, R64 ;  /* 0x000000404040722b */ /* 0x000fd00000000040 */
[----:B------:R-:W-:Y:S01]  /*6260*/  DFMA R64, R8, R64, R8 ;  /* 0x000000400840722b */ /* 0x000fe20000000008 */
[----:B------:R-:W-:Y:S02]  /*6270*/  IMAD.MOV.U32 R8, RZ, RZ, 0x41ad3b5a ;  /* 0x41ad3b5aff087424 */ /* 0x000fe400078e00ff */
[----:B------:R-:W-:-:S05]  /*6280*/  IMAD.MOV.U32 R9, RZ, RZ, 0x3ed0f5d2 ;  /* 0x3ed0f5d2ff097424 */ /* 0x000fca00078e00ff */
[----:B------:R-:W-:-:S08]  /*6290*/  DMUL R68, R66, R64 ;  /* 0x0000004042447228 */ /* 0x000fd00000000000 */
[----:B------:R-:W-:-:S08]  /*62a0*/  DFMA R68, R66, R64, R68 ;  /* 0x000000404244722b */ /* 0x000fd00000000044 */
[----:B------:R-:W-:-:S08]  /*62b0*/  DMUL R72, R68, R68 ;  /* 0x0000004444487228 */ /* 0x000fd00000000000 */
[----:B------:R-:W-:Y:S01]  /*62c0*/  DFMA R8, R72, UR18, R8 ;  /* 0x0000001248087c2b */ /* 0x000fe20008000008 */
[----:B------:R-:W-:Y:S01]  /*62d0*/  UMOV UR18, 0x75488a3f ;  /* 0x75488a3f00127882 */ /* 0x000fe20000000000 */
[----:B------:R-:W-:-:S06]  /*62e0*/  UMOV UR19, 0x3ef3b20a ;  /* 0x3ef3b20a00137882 */ /* 0x000fcc0000000000 */
[----:B------:R-:W-:Y:S01]  /*62f0*/  DFMA R70, R72, R8, UR18 ;  /* 0x0000001248467e2b */ /* 0x000fe20008000008 */
[----:B------:R-:W-:Y:S01]  /*6300*/  UMOV UR18, 0xe4faecd5 ;  /* 0xe4faecd500127882 */ /* 0x000fe20000000000 */
[----:B------:R-:W-:Y:S01]  /*6310*/  UMOV UR19, 0x3f1745cd ;  /* 0x3f1745cd00137882 */ /* 0x000fe20000000000 */
[----:B------:R-:W-:-:S05]  /*6320*/  DADD R8, R66, -R68 ;  /* 0x0000000042087229 */ /* 0x000fca0000000844 */
[----:B------:R-:W-:Y:S01]  /*6330*/  DFMA R70, R72, R70, UR18 ;  /* 0x0000001248467e2b */ /* 0x000fe20008000046 */
[----:B------:R-:W-:Y:S01]  /*6340*/  UMOV UR18, 0x258a578b ;  /* 0x258a578b00127882 */ /* 0x000fe20000000000 */
[----:B------:R-:W-:Y:S01]  /*6350*/  UMOV UR19, 0x3f3c71c7 ;  /* 0x3f3c71c700137882 */ /* 0x000fe20000000000 */
[----:B------:R-:W-:-:S05]  /*6360*/  DADD R8, R8, R8 ;  /* 0x0000000008087229 */ /* 0x000fca0000000008 */
[----:B------:R-:W-:Y:S01]  /*6370*/  DFMA R70, R72, R70, UR18 ;  /* 0x0000001248467e2b */ /* 0x000fe20008000046 */
[----:B------:R-:W-:Y:S01]  /*6380*/  UMOV UR18, 0x9242b910 ;  /* 0x9242b91000127882 */ /* 0x000fe20000000000 */
[----:B------:R-:W-:Y:S01]  /*6390*/  UMOV UR19, 0x3f624924 ;  /* 0x3f62492400137882 */ /* 0x000fe20000000000 */
[----:B------:R-:W-:-:S05]  /*63a0*/  DFMA R8, R66, -R68, R8 ;  /* 0x800000444208722b */ /* 0x000fca0000000008 */
[----:B------:R-:W-:Y:S01]  /*63b0*/  DFMA R70, R72, R70, UR18 ;  /* 0x0000001248467e2b */ /* 0x000fe20008000046 */
[----:B------:R-:W-:Y:S01]  /*63c0*/  UMOV UR18, 0x99999dfb ;  /* 0x99999dfb00127882 */ /* 0x000fe20000000000 */
[----:B------:R-:W-:Y:S01]  /*63d0*/  UMOV UR19, 0x3f899999 ;  /* 0x3f89999900137882 */ /* 0x000fe20000000000 */
[----:B------:R-:W-:-:S05]  /*63e0*/  DMUL R8, R64, R8 ;  /* 0x0000000840087228 */ /* 0x000fca0000000000 */
[----:B------:R-:W-:Y:S01]  /*63f0*/  DFMA R70, R72, R70, UR18 ;  /* 0x0000001248467e2b */ /* 0x000fe20008000046 */
[----:B------:R-:W-:Y:S01]  /*6400*/  UMOV UR18, 0x55555555 ;  /* 0x5555555500127882 */ /* 0x000fe20000000000 */
[----:B------:R-:W-:-:S03]  /*6410*/  UMOV UR19, 0x3fb55555 ;  /* 0x3fb5555500137882 */ /* 0x000fc60000000000 */
[----:B------:R-:W-:Y:S02]  /*6420*/  VIADD R75, R9, 0x100000 ;  /* 0x00100000094b7836 */ /* 0x000fe40000000000 */
[----:B------:R-:W-:Y:S01]  /*6430*/  IMAD.MOV.U32 R74, RZ, RZ, R8 ;  /* 0x000000ffff4a7224 */ /* 0x000fe200078e0008 */
[----:B------:R-:W-:-:S08]  /*6440*/  DFMA R66, R72, R70, UR18 ;  /* 0x0000001248427e2b */ /* 0x000fd00008000046 */
[----:B------:R-:W-:Y:S01]  /*6450*/  DADD R64, -R66, UR18 ;  /* 0x0000001242407e29 */ /* 0x000fe20008000100 */
[----:B------:R-:W-:Y:S01]  /*6460*/  UMOV UR18, 0xb9e7b0 ;  /* 0x00b9e7b000127882 */ /* 0x000fe20000000000 */
[----:B------:R-:W-:-:S06]  /*6470*/  UMOV UR19, 0x3c46a4cb ;  /* 0x3c46a4cb00137882 */ /* 0x000fcc0000000000 */
[----:B------:R-:W-:Y:S02]  /*6480*/  DFMA R64, R72, R70, R64 ;  /* 0x000000464840722b */ /* 0x000fe40000000040 */
[----:B------:R-:W-:-:S06]  /*6490*/  DMUL R70, R68, R68 ;  /* 0x0000004444467228 */ /* 0x000fcc0000000000 */
[----:B------:R-:W-:Y:S01]  /*64a0*/  DADD R64, R64, -UR18 ;  /* 0x8000001240407e29 */ /* 0x000fe20008000000 */
[----:B------:R-:W-:Y:S01]  /*64b0*/  UMOV UR18, 0x80000000 ;  /* 0x8000000000127882 */ /* 0x000fe20000000000 */
[C---:B------:R-:W-:Y:S01]  /*64c0*/  DFMA R62, R68.reuse, R68, -R70 ;  /* 0x00000044443e722b */ /* 0x040fe20000000846 */
[----:B------:R-:W-:Y:S01]  /*64d0*/  UMOV UR19, 0x43300000 ;  /* 0x4330000000137882 */ /* 0x000fe20000000000 */
[----:B------:R-:W-:-:S06]  /*64e0*/  DMUL R72, R68, R70 ;  /* 0x0000004644487228 */ /* 0x000fcc0000000000 */
[C---:B------:R-:W-:Y:S02]  /*64f0*/  DFMA R74, R68.reuse, R74, R62 ;  /* 0x0000004a444a722b */ /* 0x040fe4000000003e */
[----:B------:R-:W-:-:S08]  /*6500*/  DFMA R62, R68, R70, -R72 ;  /* 0x00000046443e722b */ /* 0x000fd00000000848 */
[----:B------:R-:W-:Y:S02]  /*6510*/  DFMA R62, R8, R70, R62 ;  /* 0x00000046083e722b */ /* 0x000fe4000000003e */
[----:B------:R-:W-:-:S06]  /*6520*/  DADD R70, R66, R64 ;  /* 0x0000000042467229 */ /* 0x000fcc0000000040 */
[----:B------:R-:W-:Y:S02]  /*6530*/  DFMA R62, R68, R74, R62 ;  /* 0x0000004a443e722b */ /* 0x000fe4000000003e */
[----:B------:R-:W-:Y:S02]  /*6540*/  DADD R74, R66, -R70 ;  /* 0x00000000424a7229 */ /* 0x000fe40000000846 */
[----:B------:R-:W-:-:S06]  /*6550*/  DMUL R66, R70, R72 ;  /* 0x0000004846427228 */ /* 0x000fcc0000000000 */
[----:B------:R-:W-:Y:S02]  /*6560*/  DADD R74, R64, R74 ;  /* 0x00000000404a7229 */ /* 0x000fe4000000004a */
[----:B------:R-:W-:-:S08]  /*6570*/  DFMA R64, R70, R72, -R66 ;  /* 0x000000484640722b */ /* 0x000fd00000000842 */
[----:B------:R-:W-:-:S08]  /*6580*/  DFMA R62, R70, R62, R64 ;  /* 0x0000003e463e722b */ /* 0x000fd00000000040 */
[----:B------:R-:W-:-:S08]  /*6590*/  DFMA R74, R74, R72, R62 ;  /* 0x000000484a4a722b */ /* 0x000fd0000000003e */
[----:B------:R-:W-:-:S08]  /*65a0*/  DADD R64, R66, R74 ;  /* 0x0000000042407229 */ /* 0x000fd0000000004a */
[--C-:B------:R-:W-:Y:S02]  /*65b0*/  DADD R62, R68, R64.reuse ;  /* 0x00000000443e7229 */ /* 0x100fe40000000040 */
[----:B------:R-:W-:-:S06]  /*65c0*/  DADD R66, R66, -R64 ;  /* 0x0000000042427229 */ /* 0x000fcc0000000840 */
[----:B------:R-:W-:Y:S02]  /*65d0*/  DADD R68, R68, -R62 ;  /* 0x0000000044447229 */ /* 0x000fe4000000083e */
[----:B------:R-:W-:-:S06]  /*65e0*/  DADD R66, R74, R66 ;  /* 0x000000004a427229 */ /* 0x000fcc0000000042 */
[----:B------:R-:W-:-:S08]  /*65f0*/  DADD R64, R64, R68 ;  /* 0x0000000040407229 */ /* 0x000fd00000000044 */
[----:B------:R-:W-:Y:S01]  /*6600*/  DADD R64, R66, R64 ;  /* 0x0000000042407229 */ /* 0x000fe20000000040 */
[----:B------:R-:W-:Y:S01]  /*6610*/  LOP3.LUT R66, R7, 0x80000000, RZ, 0x3c, !PT ;  /* 0x8000000007427812 */ /* 0x000fe200078e3cff */
[----:B------:R-:W-:Y:S02]  /*6620*/  IMAD.MOV.U32 R67, RZ, RZ, 0x43300000 ;  /* 0x43300000ff437424 */ /* 0x000fe400078e00ff */
[----:B------:R-:W-:-:S04]  /*6630*/  IMAD.MOV.U32 R7, RZ, RZ, R5 ;  /* 0x000000ffff077224 */ /* 0x000fc800078e0005 */
[----:B------:R-:W-:Y:S01]  /*6640*/  DADD R64, R8, R64 ;  /* 0x0000000008407229 */ /* 0x000fe20000000040 */
[C---:B------:R-:W-:Y:S01]  /*6650*/  IMAD.SHL.U32 R3, R7.reuse, 0x2, RZ ;  /* 0x0000000207037824 */ /* 0x040fe200078e00ff */
[----:B------:R-:W-:Y:S01]  /*6660*/  DADD R66, R66, -UR18 ;  /* 0x8000001242427e29 */ /* 0x000fe20008000000 */
[----:B------:R-:W-:Y:S01]  /*6670*/  UMOV UR18, 0xfefa39ef ;  /* 0xfefa39ef00127882 */ /* 0x000fe20000000000 */
[----:B------:R-:W-:Y:S01]  /*6680*/  UMOV UR19, 0x3fe62e42 ;  /* 0x3fe62e4200137882 */ /* 0x000fe20000000000 */
[----:B------:R-:W-:Y:S02]  /*6690*/  LOP3.LUT R5, R7, 0xff0fffff, RZ, 0xc0, !PT ;  /* 0xff0fffff07057812 */ /* 0x000fe400078ec0ff */
[----:B------:R-:W-:Y:S01]  /*66a0*/  ISETP.GT.U32.AND P2, PT, R3, -0x2000001, PT ;  /* 0xfdffffff0300780c */ /* 0x000fe20003f44070 */
[----:B------:R-:W-:-:S03]  /*66b0*/  DADD R68, R62, R64 ;  /* 0x000000003e447229 */ /* 0x000fc60000000040 */
[----:B------:R-:W-:-:S05]  /*66c0*/  SEL R7, R5, R7, P2 ;  /* 0x0000000705077207 */ /* 0x000fca0001000000 */
[--C-:B------:R-:W-:Y:S02]  /*66d0*/  DFMA R8, R66, UR18, R68.reuse ;  /* 0x0000001242087c2b */ /* 0x100fe40008000044 */
[----:B------:R-:W-:-:S06]  /*66e0*/  DADD R70, R62, -R68 ;  /* 0x000000003e467229 */ /* 0x000fcc0000000844 */
[----:B------:R-:W-:Y:S02]  /*66f0*/  DFMA R62, R66, -UR18, R8 ;  /* 0x80000012423e7c2b */ /* 0x000fe40008000008 */
[----:B------:R-:W-:-:S06]  /*6700*/  DADD R70, R64, R70 ;  /* 0x0000000040467229 */ /* 0x000fcc0000000046 */
[----:B------:R-:W-:-:S08]  /*6710*/  DADD R62, -R68, R62 ;  /* 0x00000000443e7229 */ /* 0x000fd0000000013e */
[----:B------:R-:W-:-:S08]  /*6720*/  DADD R62, R70, -R62 ;  /* 0x00000000463e7229 */ /* 0x000fd0000000083e */
[----:B------:R-:W-:-:S08]  /*6730*/  DFMA R66, R66, UR20, R62 ;  /* 0x0000001442427c2b */ /* 0x000fd0000800003e */
[----:B------:R-:W-:-:S08]  /*6740*/  DADD R62, R8, R66 ;  /* 0x00000000083e7229 */ /* 0x000fd00000000042 */
[----:B------:R-:W-:Y:S02]  /*6750*/  DADD R64, R8, -R62 ;  /* 0x0000000008407229 */ /* 0x000fe4000000083e */
[----:B------:R-:W-:-:S06]  /*6760*/  DMUL R8, R62, R6 ;  /* 0x000000063e087228 */ /* 0x000fcc0000000000 */
[----:B------:R-:W-:Y:S02]  /*6770*/  DADD R64, R66, R64 ;  /* 0x0000000042407229 */ /* 0x000fe40000000040 */
[----:B------:R-:W-:-:S08]  /*6780*/  DFMA R62, R62, R6, -R8 ;  /* 0x000000063e3e722b */ /* 0x000fd00000000808 */
[----:B------:R-:W-:Y:S01]  /*6790*/  DFMA R62, R64, R6, R62 ;  /* 0x00000006403e722b */ /* 0x000fe2000000003e */
[----:B------:R-:W-:Y:S02]  /*67a0*/  IMAD.MOV.U32 R64, RZ, RZ, 0x652b82fe ;  /* 0x652b82feff407424 */ /* 0x000fe400078e00ff */
[----:B------:R-:W-:-:S05]  /*67b0*/  IMAD.MOV.U32 R65, RZ, RZ, 0x3ff71547 ;  /* 0x3ff71547ff417424 */ /* 0x000fca00078e00ff */
[----:B------:R-:W-:-:S08]  /*67c0*/  DADD R66, R8, R62 ;  /* 0x0000000008427229 */ /* 0x000fd0000000003e */
[----:B------:R-:W-:Y:S02]  /*67d0*/  DFMA R64, R66, R64, 6.75539944105574400000e+15 ;  /* 0x433800004240742b */ /* 0x000fe40000000040 */
[----:B------:R-:W-:Y:S01]  /*67e0*/  FSETP.GEU.AND P2, PT, |R67|, 4.1917929649353027344, PT ;  /* 0x4086232b4300780b */ /* 0x000fe20003f4e200 */
[----:B------:R-:W-:-:S05]  /*67f0*/  DADD R8, R8, -R66 ;  /* 0x0000000008087229 */ /* 0x000fca0000000842 */
[----:B------:R-:W-:-:S03]  /*6800*/  DADD R6, R64, -6.75539944105574400000e+15 ;  /* 0xc338000040067429 */ /* 0x000fc60000000000 */
[----:B------:R-:W-:-:S05]  /*6810*/  DADD R8, R62, R8 ;  /* 0x000000003e087229 */ /* 0x000fca0000000008 */
[----:B------:R-:W-:Y:S01]  /*6820*/  DFMA R68, R6, -UR18, R66 ;  /* 0x8000001206447c2b */ /* 0x000fe20008000042 */
[----:B------:R-:W-:Y:S01]  /*6830*/  UMOV UR18, 0x3b39803f ;  /* 0x3b39803f00127882 */ /* 0x000fe20000000000 */
[----:B------:R-:W-:-:S06]  /*6840*/  UMOV UR19, 0x3c7abc9e ;  /* 0x3c7abc9e00137882 */ /* 0x000fcc0000000000 */
[----:B------:R-:W-:Y:S01]  /*6850*/  DFMA R68, R6, -UR18, R68 ;  /* 0x8000001206447c2b */ /* 0x000fe20008000044 */
[----:B------:R-:W-:Y:S01]  /*6860*/  UMOV UR18, 0x69ce2bdf ;  /* 0x69ce2bdf00127882 */ /* 0x000fe20000000000 */
[----:B------:R-:W-:Y:S01]  /*6870*/  IMAD.MOV.U32 R6, RZ, RZ, -0x35dec16 ;  /* 0xfca213eaff067424 */ /* 0x000fe200078e00ff */
[----:B------:R-:W-:Y:S01]  /*6880*/  UMOV UR19, 0x3e5ade15 ;  /* 0x3e5ade1500137882 */ /* 0x000fe20000000000 */
[----:B------:R-:W-:-:S06]  /*6890*/  IMAD.MOV.U32 R7, RZ, RZ, 0x3e928af3 ;  /* 0x3e928af3ff077424 */ /* 0x000fcc00078e00ff */
[----:B------:R-:W-:Y:S01]  /*68a0*/  DFMA R6, R68, UR18, R6 ;  /* 0x0000001244067c2b */ /* 0x000fe20008000006 */
[----:B------:R-:W-:Y:S01]  /*68b0*/  UMOV UR18, 0x62401315 ;  /* 0x6240131500127882 */ /* 0x000fe20000000000 */
[----:B------:R-:W-:-:S06]  /*68c0*/  UMOV UR19, 0x3ec71dee ;  /* 0x3ec71dee00137882 */ /* 0x000fcc0000000000 */
[----:B------:R-:W-:Y:S01]  /*68d0*/  DFMA R6, R68, R6, UR18 ;  /* 0x0000001244067e2b */ /* 0x000fe20008000006 */
        /* <DEDUP_REMOVED lines=20> */
[----:B------:R-:W-:-:S08]  /*6a20*/  DFMA R6, R68, R6, UR18 ;  /* 0x0000001244067e2b */ /* 0x000fd00008000006 */
[----:B------:R-:W-:-:S08]  /*6a30*/  DFMA R6, R68, R6, 1 ;  /* 0x3ff000004406742b */ /* 0x000fd00000000006 */
[----:B------:R-:W-:-:S10]  /*6a40*/  DFMA R6, R68, R6, 1 ;  /* 0x3ff000004406742b */ /* 0x000fd40000000006 */
[----:B------:R-:W-:Y:S02]  /*6a50*/  IMAD R63, R64, 0x100000, R7 ;  /* 0x00100000403f7824 */ /* 0x000fe400078e0207 */
[----:B------:R-:W-:Y:S01]  /*6a60*/  IMAD.MOV.U32 R62, RZ, RZ, R6 ;  /* 0x000000ffff3e7224 */ /* 0x000fe200078e0006 */
[----:B------:R-:W-:Y:S06]  /*6a70*/  @!P2 BRA `(.L_x_135) ;  /* 0x000000000030a947 */ /* 0x000fec0003800000 */
[----:B------:R-:W-:Y:S01]  /*6a80*/  FSETP.GEU.AND P2, PT, |R67|, 4.2275390625, PT ;  /* 0x408748004300780b */ /* 0x000fe20003f4e200 */
[C---:B------:R-:W-:Y:S02]  /*6a90*/  DADD R62, R66.reuse, +INF ;  /* 0x7ff00000423e7429 */ /* 0x040fe40000000000 */
[----:B------:R-:W-:-:S08]  /*6aa0*/  DSETP.GEU.AND P5, PT, R66, RZ, PT ;  /* 0x000000ff4200722a */ /* 0x000fd00003fae000 */
[----:B------:R-:W-:Y:S02]  /*6ab0*/  FSEL R62, R62, RZ, P5 ;  /* 0x000000ff3e3e7208 */ /* 0x000fe40002800000 */
[----:B------:R-:W-:Y:S02]  /*6ac0*/  @!P2 LEA.HI R3, R64, R64, RZ, 0x1 ;  /* 0x000000404003a211 */ /* 0x000fe400078f08ff */
[----:B------:R-:W-:Y:S02]  /*6ad0*/  FSEL R63, R63, RZ, P5 ;  /* 0x000000ff3f3f7208 */ /* 0x000fe40002800000 */
[----:B------:R-:W-:-:S05]  /*6ae0*/  @!P2 SHF.R.S32.HI R3, RZ, 0x1, R3 ;  /* 0x00000001ff03a819 */ /* 0x000fca0000011403 */
[----:B------:R-:W-:Y:S02]  /*6af0*/  @!P2 IMAD.IADD R5, R64, 0x1, -R3 ;  /* 0x000000014005a824 */ /* 0x000fe400078e0a03 */
[----:B------:R-:W-:Y:S02]  /*6b00*/  @!P2 IMAD R7, R3, 0x100000, R7 ;  /* 0x001000000307a824 */ /* 0x000fe400078e0207 */
[----:B------:R-:W-:Y:S01]  /*6b10*/  @!P2 IMAD.MOV.U32 R64, RZ, RZ, RZ ;  /* 0x000000ffff40a224 */ /* 0x000fe200078e00ff */
[----:B------:R-:W-:-:S06]  /*6b20*/  @!P2 LEA R65, R5, 0x3ff00000, 0x14 ;  /* 0x3ff000000541a811 */ /* 0x000fcc00078ea0ff */
[----:B------:R-:W-:-:S11]  /*6b30*/  @!P2 DMUL R62, R6, R64 ;  /* 0x00000040063ea228 */ /* 0x000fd60000000000 */
.L_x_135:
[----:B------:R-:W-:Y:S01]  /*6b40*/  DFMA R8, R8, R62, R62 ;  /* 0x0000003e0808722b */ /* 0x000fe2000000003e */
[----:B------:R-:W-:Y:S01]  /*6b50*/  IMAD.MOV.U32 R5, RZ, RZ, 0x0 ;  /* 0x00000000ff057424 */ /* 0x000fe200078e00ff */
[----:B------:R-:W-:-:S08]  /*6b60*/  DSETP.NEU.AND P2, PT, |R62|, +INF , PT ;  /* 0x7ff000003e00742a */ /* 0x000fd00003f4d200 */
[----:B------:R-:W-:Y:S02]  /*6b70*/  FSEL R6, R62, R8, !P2 ;  /* 0x000000083e067208 */ /* 0x000fe40005000000 */
[----:B------:R-:W-:Y:S01]  /*6b80*/  FSEL R3, R63, R9, !P2 ;  /* 0x000000093f037208 */ /* 0x000fe20005000000 */
[----:B------:R-:W-:Y:S06]  /*6b90*/  RET.REL.NODEC R4 `(_Z12costFunction5paramPdS0_S0_S0_) ;  /* 0xffffff9404187950 */ /* 0x000fec0003c3ffff */
.L_x_136:
        /* <DEDUP_REMOVED lines=14> */
.L_x_139:


//--------------------- .nv.shared.reserved.0     --------------------------
	.section	.nv.shared.reserved.0,"aw",@nobits
	.weak		__nv_reservedSMEM_offset_0_alias
	.size		__nv_reservedSMEM_offset_0_alias, 0, 64
	.other		__nv_reservedSMEM_offset_0_alias,@"STO_CUDA_RESERVED_SHARED STV_DEFAULT"
__nv_reservedSMEM_offset_0_alias:
	.zero		0
	.zero		64


//--------------------- .nv.constant0._Z9selectioniiPdS_S_S_ --------------------------
	.section	.nv.constant0._Z9selectioniiPdS_S_S_,"a",@progbits
	.sectionflags	@""
	.align	4
.nv.constant0._Z9selectioniiPdS_S_S_:
	.zero		936


//--------------------- .nv.constant0._Z13newPopulationiiddPdP4int3S_S_S_S_ --------------------------
	.section	.nv.constant0._Z13newPopulationiiddPdP4int3S_S_S_S_,"a",@progbits
	.sectionflags	@""
	.align	4
.nv.constant0._Z13newPopulationiiddPdP4int3S_S_S_S_:
	.zero		968


//--------------------- .nv.constant0._Z12costFunction5paramPdS0_S0_S0_ --------------------------
	.section	.nv.constant0._Z12costFunction5paramPdS0_S0_S0_,"a",@progbits
	.sectionflags	@""
	.align	4
.nv.constant0._Z12costFunction5paramPdS0_S0_S0_:
	.zero		1000


//--------------------- SYMBOLS --------------------------

	.type		.nv.reservedSmem.offset0,@object
	.size		.nv.reservedSmem.offset0,0x4
